	.headerflags	@"EF_CUDA_TEXMODE_UNIFIED EF_CUDA_64BIT_ADDRESS EF_CUDA_ACCELERATORS EF_CUDA_SM90 EF_CUDA_VIRTUAL_SM(EF_CUDA_SM90)"
	.elftype	@"ET_EXEC"


//--------------------- .nv.info                  --------------------------
	.section	.nv.info,"",@"SHT_CUDA_INFO"
	.align	4


	//----- nvinfo : EIATTR_REGCOUNT
	.align		4
        /*0000*/ 	.byte	0x04, 0x2f
        /*0002*/ 	.short	(.L_1 - .L_0)
	.align		4
.L_0:
        /*0004*/ 	.word	index@(triton_poi_fused_cat_95)
        /*0008*/ 	.word	0x0000002c


	//----- nvinfo : EIATTR_MIN_STACK_SIZE
	.align		4
.L_1:
        /*000c*/ 	.byte	0x04, 0x12
        /*000e*/ 	.short	(.L_3 - .L_2)
	.align		4
.L_2:
        /*0010*/ 	.word	index@(triton_poi_fused_cat_95)
        /*0014*/ 	.word	0x00000000


	//----- nvinfo : EIATTR_FRAME_SIZE
	.align		4
.L_3:
        /*0018*/ 	.byte	0x04, 0x11
        /*001a*/ 	.short	(.L_5 - .L_4)
	.align		4
.L_4:
        /*001c*/ 	.word	index@(triton_poi_fused_cat_95)
        /*0020*/ 	.word	0x00000000


	//----- nvinfo : EIATTR_MIN_STACK_SIZE
	.align		4
.L_5:
        /*0024*/ 	.byte	0x04, 0x12
        /*0026*/ 	.short	(.L_7 - .L_6)
	.align		4
.L_6:
        /*0028*/ 	.word	index@(triton_poi_fused_cat_95)
        /*002c*/ 	.word	0x00000000
.L_7:


//--------------------- .nv.info.triton_poi_fused_cat_95 --------------------------
	.section	.nv.info.triton_poi_fused_cat_95,"",@"SHT_CUDA_INFO"
	.sectionflags	@""
	.align	4


	//----- nvinfo : EIATTR_CUDA_API_VERSION
	.align		4
        /*0000*/ 	.byte	0x04, 0x37
        /*0002*/ 	.short	(.L_9 - .L_8)
.L_8:
        /*0004*/ 	.word	0x0000007c


	//----- nvinfo : EIATTR_KPARAM_INFO
	.align		4
.L_9:
        /*0008*/ 	.byte	0x04, 0x17
        /*000a*/ 	.short	(.L_11 - .L_10)
.L_10:
        /*000c*/ 	.word	0x00000000
        /*0010*/ 	.short	0x0009
        /*0012*/ 	.short	0x0048
        /*0014*/ 	.byte	0x00, 0xf0, 0x11, 0x00


	//----- nvinfo : EIATTR_KPARAM_INFO
	.align		4
.L_11:
        /*0018*/ 	.byte	0x04, 0x17
        /*001a*/ 	.short	(.L_13 - .L_12)
.L_12:
        /*001c*/ 	.word	0x00000000
        /*0020*/ 	.short	0x0008
        /*0022*/ 	.short	0x0040
        /*0024*/ 	.byte	0x00, 0xf4, 0x21, 0x00


	//----- nvinfo : EIATTR_KPARAM_INFO
	.align		4
.L_13:
        /*0028*/ 	.byte	0x04, 0x17
        /*002a*/ 	.short	(.L_15 - .L_14)
.L_14:
        /*002c*/ 	.word	0x00000000
        /*0030*/ 	.short	0x0007
        /*0032*/ 	.short	0x0038
        /*0034*/ 	.byte	0x00, 0xf4, 0x21, 0x00


	//----- nvinfo : EIATTR_KPARAM_INFO
	.align		4
.L_15:
        /*0038*/ 	.byte	0x04, 0x17
        /*003a*/ 	.short	(.L_17 - .L_16)
.L_16:
        /*003c*/ 	.word	0x00000000
        /*0040*/ 	.short	0x0006
        /*0042*/ 	.short	0x0030
        /*0044*/ 	.byte	0x00, 0xf4, 0x21, 0x00


	//----- nvinfo : EIATTR_KPARAM_INFO
	.align		4
.L_17:
        /*0048*/ 	.byte	0x04, 0x17
        /*004a*/ 	.short	(.L_19 - .L_18)
.L_18:
        /*004c*/ 	.word	0x00000000
        /*0050*/ 	.short	0x0005
        /*0052*/ 	.short	0x0028
        /*0054*/ 	.byte	0x00, 0xf4, 0x21, 0x00


	//----- nvinfo : EIATTR_KPARAM_INFO
	.align		4
.L_19:
        /*0058*/ 	.byte	0x04, 0x17
        /*005a*/ 	.short	(.L_21 - .L_20)
.L_20:
        /*005c*/ 	.word	0x00000000
        /*0060*/ 	.short	0x0004
        /*0062*/ 	.short	0x0020
        /*0064*/ 	.byte	0x00, 0xf4, 0x21, 0x00


	//----- nvinfo : EIATTR_KPARAM_INFO
	.align		4
.L_21:
        /*0068*/ 	.byte	0x04, 0x17
        /*006a*/ 	.short	(.L_23 - .L_22)
.L_22:
        /*006c*/ 	.word	0x00000000
        /*0070*/ 	.short	0x0003
        /*0072*/ 	.short	0x0018
        /*0074*/ 	.byte	0x00, 0xf4, 0x21, 0x00


	//----- nvinfo : EIATTR_KPARAM_INFO
	.align		4
.L_23:
        /*0078*/ 	.byte	0x04, 0x17
        /*007a*/ 	.short	(.L_25 - .L_24)
.L_24:
        /*007c*/ 	.word	0x00000000
        /*0080*/ 	.short	0x0002
        /*0082*/ 	.short	0x0010
        /*0084*/ 	.byte	0x00, 0xf4, 0x21, 0x00


	//----- nvinfo : EIATTR_KPARAM_INFO
	.align		4
.L_25:
        /*0088*/ 	.byte	0x04, 0x17
        /*008a*/ 	.short	(.L_27 - .L_26)
.L_26:
        /*008c*/ 	.word	0x00000000
        /*0090*/ 	.short	0x0001
        /*0092*/ 	.short	0x0008
        /*0094*/ 	.byte	0x00, 0xf4, 0x21, 0x00


	//----- nvinfo : EIATTR_KPARAM_INFO
	.align		4
.L_27:
        /*0098*/ 	.byte	0x04, 0x17
        /*009a*/ 	.short	(.L_29 - .L_28)
.L_28:
        /*009c*/ 	.word	0x00000000
        /*00a0*/ 	.short	0x0000
        /*00a2*/ 	.short	0x0000
        /*00a4*/ 	.byte	0x00, 0xf4, 0x21, 0x00


	//----- nvinfo : EIATTR_SPARSE_MMA_MASK
	.align		4
.L_29:
        /*00a8*/ 	.byte	0x03, 0x50
        /*00aa*/ 	.short	0x0000


	//----- nvinfo : EIATTR_MAXREG_COUNT
	.align		4
        /*00ac*/ 	.byte	0x03, 0x1b
        /*00ae*/ 	.short	0x00ff


	//----- nvinfo : EIATTR_EXIT_INSTR_OFFSETS
	.align		4
        /*00b0*/ 	.byte	0x04, 0x1c
        /*00b2*/ 	.short	(.L_31 - .L_30)


	//   ....[0]....
.L_30:
        /*00b4*/ 	.word	0x00001d90


	//----- nvinfo : EIATTR_REQNTID
	.align		4
.L_31:
        /*00b8*/ 	.byte	0x04, 0x10
        /*00ba*/ 	.short	(.L_33 - .L_32)
.L_32:
        /*00bc*/ 	.word	0x00000080
        /*00c0*/ 	.word	0x00000001
        /*00c4*/ 	.word	0x00000001


	//----- nvinfo : EIATTR_CBANK_PARAM_SIZE
	.align		4
.L_33:
        /*00c8*/ 	.byte	0x03, 0x19
        /*00ca*/ 	.short	0x004c


	//----- nvinfo : EIATTR_PARAM_CBANK
	.align		4
        /*00cc*/ 	.byte	0x04, 0x0a
        /*00ce*/ 	.short	(.L_35 - .L_34)
	.align		4
.L_34:
        /*00d0*/ 	.word	index@(.nv.constant0.triton_poi_fused_cat_95)
        /*00d4*/ 	.short	0x0210
        /*00d6*/ 	.short	0x004c


	//----- nvinfo : EIATTR_SW_WAR
	.align		4
.L_35:
        /*00d8*/ 	.byte	0x04, 0x36
        /*00da*/ 	.short	(.L_37 - .L_36)
.L_36:
        /*00dc*/ 	.word	0x00000008
.L_37:


//--------------------- .nv.callgraph             --------------------------
	.section	.nv.callgraph,"",@"SHT_CUDA_CALLGRAPH"
	.align	4
	.sectionentsize	8
	.align		4
        /*0000*/ 	.word	0x00000000
	.align		4
        /*0004*/ 	.word	0xffffffff
	.align		4
        /*0008*/ 	.word	0x00000000
	.align		4
        /*000c*/ 	.word	0xfffffffe
	.align		4
        /*0010*/ 	.word	0x00000000
	.align		4
        /*0014*/ 	.word	0xfffffffd
	.align		4
        /*0018*/ 	.word	0x00000000
	.align		4
        /*001c*/ 	.word	0xfffffffc


//--------------------- .text.triton_poi_fused_cat_95 --------------------------
	.section	.text.triton_poi_fused_cat_95,"ax",@progbits
	.align	128
        .global         triton_poi_fused_cat_95
        .type           triton_poi_fused_cat_95,@function
        .size           triton_poi_fused_cat_95,(.L_x_1 - triton_poi_fused_cat_95)
        .other          triton_poi_fused_cat_95,@"STO_CUDA_ENTRY STV_DEFAULT"
triton_poi_fused_cat_95:
.text.triton_poi_fused_cat_95:
[----:B------:R-:W-:Y:S01]  /*0000*/  LDC R1, c[0x0][0x28] ;  /* 0x00000a00ff017b82 */ /* 0x000fe20000000800 */
[----:B------:R-:W1:Y:S07]  /*0010*/  S2R R0, SR_TID.X ;  /* 0x0000000000007919 */ /* 0x000e6e0000002100 */
[----:B------:R-:W2:Y:S01]  /*0020*/  LDC.64 R12, c[0x0][0x218] ;  /* 0x00008600ff0c7b82 */ /* 0x000ea20000000a00 */
[----:B------:R-:W-:Y:S01]  /*0030*/  CS2R R20, SRZ ;  /* 0x0000000000147805 */ /* 0x000fe2000001ff00 */
[----:B------:R-:W-:Y:S01]  /*0040*/  ULDC.64 UR4, c[0x0][0x208] ;  /* 0x0000820000047ab9 */ /* 0x000fe20000000a00 */
[----:B------:R-:W3:Y:S05]  /*0050*/  S2R R11, SR_CTAID.X ;  /* 0x00000000000b7919 */ /* 0x000eea0000002500 */
[----:B------:R-:W4:Y:S01]  /*0060*/  LDC.64 R36, c[0x0][0x220] ;  /* 0x00008800ff247b82 */ /* 0x000f220000000a00 */
[----:B------:R-:W-:-:S02]  /*0070*/  CS2R R8, SRZ ;  /* 0x0000000000087805 */ /* 0x000fc4000001ff00 */
[----:B------:R-:W-:Y:S02]  /*0080*/  CS2R R30, SRZ ;  /* 0x00000000001e7805 */ /* 0x000fe4000001ff00 */
[----:B------:R-:W-:Y:S01]  /*0090*/  CS2R R18, SRZ ;  /* 0x0000000000127805 */ /* 0x000fe2000001ff00 */
[----:B------:R-:W-:Y:S01]  /*00a0*/  ULDC.64 UR6, c[0x0][0x228] ;  /* 0x00008a0000067ab9 */ /* 0x000fe20000000a00 */
[----:B-1----:R-:W-:-:S05]  /*00b0*/  IMAD.SHL.U32 R0, R0, 0x4, RZ ;  /* 0x0000000400007824 */ /* 0x002fca00078e00ff */
[----:B------:R-:W-:-:S05]  /*00c0*/  LOP3.LUT R0, R0, 0x1fc, RZ, 0xc0, !PT ;  /* 0x000001fc00007812 */ /* 0x000fca00078ec0ff */
[----:B---3--:R-:W-:-:S05]  /*00d0*/  IMAD R3, R11, 0x400, R0 ;  /* 0x000004000b037824 */ /* 0x008fca00078e0200 */
[----:B------:R-:W-:-:S04]  /*00e0*/  SHF.R.S32.HI R24, RZ, 0x1f, R3 ;  /* 0x0000001fff187819 */ /* 0x000fc80000011403 */
[CC--:B------:R-:W-:Y:S02]  /*00f0*/  LEA.HI R0, R24.reuse, R3.reuse, RZ, 0x6 ;  /* 0x0000000318007211 */ /* 0x0c0fe400078f30ff */
[----:B------:R-:W-:Y:S02]  /*0100*/  LEA.HI R2, R24, R3, RZ, 0x3 ;  /* 0x0000000318027211 */ /* 0x000fe400078f18ff */
[--C-:B------:R-:W-:Y:S02]  /*0110*/  SHF.R.S32.HI R4, RZ, 0x6, R0.reuse ;  /* 0x00000006ff047819 */ /* 0x100fe40000011400 */
[----:B------:R-:W-:Y:S02]  /*0120*/  SHF.R.S32.HI R5, RZ, 0x1f, R0 ;  /* 0x0000001fff057819 */ /* 0x000fe40000011400 */
[----:B------:R-:W-:Y:S02]  /*0130*/  SHF.R.S32.HI R6, RZ, 0x3, R2 ;  /* 0x00000003ff067819 */ /* 0x000fe40000011402 */
[----:B------:R-:W-:-:S02]  /*0140*/  LEA.HI R5, R5, R4, RZ, 0x9 ;  /* 0x0000000405057211 */ /* 0x000fc400078f48ff */
[----:B------:R-:W-:Y:S02]  /*0150*/  SHF.R.S32.HI R16, RZ, 0x15, R11 ;  /* 0x00000015ff107819 */ /* 0x000fe4000001140b */
[----:B------:R-:W-:Y:S01]  /*0160*/  LOP3.LUT R5, R5, 0xfffffe00, RZ, 0xc0, !PT ;  /* 0xfffffe0005057812 */ /* 0x000fe200078ec0ff */
[----:B------:R-:W-:Y:S01]  /*0170*/  VIADD R23, R3, 0x200 ;  /* 0x0000020003177836 */ /* 0x000fe20000000000 */
[----:B------:R-:W-:Y:S02]  /*0180*/  LEA.HI R7, R6, R6, RZ, 0x3 ;  /* 0x0000000606077211 */ /* 0x000fe400078f18ff */
[----:B------:R-:W-:Y:S01]  /*0190*/  SGXT R16, R16, 0x1 ;  /* 0x000000011010781a */ /* 0x000fe20000000200 */
[----:B------:R-:W-:Y:S01]  /*01a0*/  IMAD.IADD R26, R4, 0x1, -R5 ;  /* 0x00000001041a7824 */ /* 0x000fe200078e0a05 */
[----:B------:R-:W-:Y:S02]  /*01b0*/  LOP3.LUT R22, R2, 0xfffffff8, RZ, 0xc0, !PT ;  /* 0xfffffff802167812 */ /* 0x000fe400078ec0ff */
[----:B------:R-:W-:-:S02]  /*01c0*/  LOP3.LUT R7, R7, 0xfffffff8, RZ, 0xc0, !PT ;  /* 0xfffffff807077812 */ /* 0x000fc400078ec0ff */
[-C--:B------:R-:W-:Y:S02]  /*01d0*/  LEA.HI R2, R16, R23.reuse, RZ, 0x6 ;  /* 0x0000001710027211 */ /* 0x080fe400078f30ff */
[----:B------:R-:W-:Y:S01]  /*01e0*/  ISETP.GE.AND P1, PT, R26, 0x100, PT ;  /* 0x000001001a00780c */ /* 0x000fe20003f26270 */
[----:B------:R-:W-:Y:S01]  /*01f0*/  IMAD.IADD R7, R6, 0x1, -R7 ;  /* 0x0000000106077824 */ /* 0x000fe200078e0a07 */
[--C-:B------:R-:W-:Y:S02]  /*0200*/  SHF.R.S32.HI R5, RZ, 0x6, R2.reuse ;  /* 0x00000006ff057819 */ /* 0x100fe40000011402 */
[----:B------:R-:W-:Y:S01]  /*0210*/  SHF.R.S32.HI R2, RZ, 0x1f, R2 ;  /* 0x0000001fff027819 */ /* 0x000fe20000011402 */
[----:B--2---:R-:W-:Y:S01]  /*0220*/  IMAD.WIDE R14, R7, 0x8, R12 ;  /* 0x00000008070e7825 */ /* 0x004fe200078e020c */
[----:B------:R-:W-:Y:S02]  /*0230*/  LEA.HI R7, R16, R23, RZ, 0x3 ;  /* 0x0000001710077211 */ /* 0x000fe400078f18ff */
[----:B------:R-:W-:-:S02]  /*0240*/  LEA.HI R2, R2, R5, RZ, 0x9 ;  /* 0x0000000502027211 */ /* 0x000fc400078f48ff */
[----:B------:R-:W-:Y:S02]  /*0250*/  SHF.R.S32.HI R7, RZ, 0x3, R7 ;  /* 0x00000003ff077819 */ /* 0x000fe40000011407 */
[----:B------:R-:W-:Y:S01]  /*0260*/  LOP3.LUT R2, R2, 0xfffffe00, RZ, 0xc0, !PT ;  /* 0xfffffe0002027812 */ /* 0x000fe200078ec0ff */
[----:B------:R1:W2:Y:S01]  /*0270*/  @!P1 LDG.E.EL.64 R20, desc[UR4][R14.64] ;  /* 0x000000040e149981 */ /* 0x0002a2000c2e1b00 */
[----:B------:R-:W-:Y:S01]  /*0280*/  IMAD.IADD R22, R3, 0x1, -R22 ;  /* 0x0000000103167824 */ /* 0x000fe200078e0a16 */
[----:B------:R-:W-:Y:S02]  /*0290*/  CS2R R10, SRZ ;  /* 0x00000000000a7805 */ /* 0x000fe4000001ff00 */
[----:B------:R-:W-:Y:S02]  /*02a0*/  IMAD.IADD R2, R5, 0x1, -R2 ;  /* 0x0000000105027824 */ /* 0x000fe400078e0a02 */
[----:B----4-:R-:W-:Y:S01]  /*02b0*/  IMAD.WIDE R28, R22, 0x8, R36 ;  /* 0x00000008161c7825 */ /* 0x010fe200078e0224 */
[----:B-1----:R-:W-:-:S04]  /*02c0*/  LEA.HI R14, R7, R7, RZ, 0x3 ;  /* 0x00000007070e7211 */ /* 0x002fc800078f18ff */
[----:B------:R-:W3:Y:S01]  /*02d0*/  @!P1 LDG.E.EL.128 R8, desc[UR4][R28.64] ;  /* 0x000000041c089981 */ /* 0x000ee2000c2e1d00 */
[----:B------:R-:W-:Y:S02]  /*02e0*/  ISETP.GE.AND P0, PT, R2, 0x100, PT ;  /* 0x000001000200780c */ /* 0x000fe40003f06270 */
[----:B------:R-:W-:-:S05]  /*02f0*/  LOP3.LUT R14, R14, 0xfffffff8, RZ, 0xc0, !PT ;  /* 0xfffffff80e0e7812 */ /* 0x000fca00078ec0ff */
[----:B------:R-:W-:-:S04]  /*0300*/  IMAD.IADD R5, R7, 0x1, -R14 ;  /* 0x0000000107057824 */ /* 0x000fc800078e0a0e */
[----:B------:R-:W-:-:S05]  /*0310*/  IMAD.WIDE R32, R5, 0x8, R12 ;  /* 0x0000000805207825 */ /* 0x000fca00078e020c */
[----:B------:R1:W4:Y:S01]  /*0320*/  @!P0 LDG.E.EL.64 R30, desc[UR4][R32.64] ;  /* 0x00000004201e8981 */ /* 0x000322000c2e1b00 */
[----:B------:R-:W-:Y:S02]  /*0330*/  CS2R R12, SRZ ;  /* 0x00000000000c7805 */ /* 0x000fe4000001ff00 */
[----:B------:R-:W-:Y:S01]  /*0340*/  CS2R R14, SRZ ;  /* 0x00000000000e7805 */ /* 0x000fe2000001ff00 */
[----:B------:R-:W-:-:S05]  /*0350*/  VIADD R27, R3, 0x2 ;  /* 0x00000002031b7836 */ /* 0x000fca0000000000 */
[----:B------:R5:W4:Y:S01]  /*0360*/  @!P0 LDG.E.EL.128 R12, desc[UR4][R28.64] ;  /* 0x000000041c0c8981 */ /* 0x000b22000c2e1d00 */
[----:B------:R-:W-:-:S04]  /*0370*/  LEA.HI R16, R16, R27, RZ, 0x3 ;  /* 0x0000001b10107211 */ /* 0x000fc800078f18ff */
[----:B------:R-:W-:-:S05]  /*0380*/  LOP3.LUT R16, R16, 0xfffffff8, RZ, 0xc0, !PT ;  /* 0xfffffff810107812 */ /* 0x000fca00078ec0ff */
[----:B------:R-:W-:Y:S01]  /*0390*/  IMAD.IADD R27, R27, 0x1, -R16 ;  /* 0x000000011b1b7824 */ /* 0x000fe200078e0a10 */
[----:B------:R-:W-:-:S03]  /*03a0*/  CS2R R16, SRZ ;  /* 0x0000000000107805 */ /* 0x000fc6000001ff00 */
[----:B------:R-:W-:-:S05]  /*03b0*/  IMAD.WIDE R36, R27, 0x8, R36 ;  /* 0x000000081b247825 */ /* 0x000fca00078e0224 */
[----:B------:R-:W4:Y:S01]  /*03c0*/  @!P1 LDG.E.EL.128 R16, desc[UR4][R36.64] ;  /* 0x0000000424109981 */ /* 0x000f22000c2e1d00 */
[----:B-1----:R-:W-:Y:S01]  /*03d0*/  LEA.HI R33, R24, R3, RZ, 0xf ;  /* 0x0000000318217211 */ /* 0x002fe200078f78ff */
[----:B------:R-:W-:Y:S02]  /*03e0*/  IMAD.SHL.U32 R26, R26, 0x10, RZ ;  /* 0x000000101a1a7824 */ /* 0x000fe400078e00ff */
[----:B------:R-:W-:Y:S01]  /*03f0*/  IMAD.SHL.U32 R35, R2, 0x10, RZ ;  /* 0x0000001002237824 */ /* 0x000fe200078e00ff */
[----:B--2---:R-:W-:Y:S02]  /*0400*/  SEL R21, R21, RZ, !P1 ;  /* 0x000000ff15157207 */ /* 0x004fe40004800000 */
[----:B------:R-:W-:Y:S02]  /*0410*/  SEL R25, R20, RZ, !P1 ;  /* 0x000000ff14197207 */ /* 0x000fe40004800000 */
[----:B------:R-:W-:-:S04]  /*0420*/  SHF.R.U32.HI R7, RZ, 0x1d, R21 ;  /* 0x0000001dff077819 */ /* 0x000fc80000011615 */
[----:B------:R-:W-:Y:S02]  /*0430*/  LOP3.LUT R20, R7, 0x4, RZ, 0xc0, !PT ;  /* 0x0000000407147812 */ /* 0x000fe400078ec0ff */
[----:B---3--:R-:W-:Y:S02]  /*0440*/  SEL R7, R9, RZ, !P1 ;  /* 0x000000ff09077207 */ /* 0x008fe40004800000 */
[----:B------:R-:W-:Y:S02]  /*0450*/  IADD3 R20, P2, R20, R25, RZ ;  /* 0x0000001914147210 */ /* 0x000fe40007f5e0ff */
[----:B------:R-:W-:Y:S02]  /*0460*/  SEL R32, R8, RZ, !P1 ;  /* 0x000000ff08207207 */ /* 0x000fe40004800000 */
[----:B------:R-:W-:Y:S01]  /*0470*/  SHF.R.U32.HI R9, RZ, 0x1b, R7 ;  /* 0x0000001bff097819 */ /* 0x000fe20000011607 */
[----:B-----5:R-:W-:Y:S01]  /*0480*/  IMAD.X R29, RZ, RZ, R21, P2 ;  /* 0x000000ffff1d7224 */ /* 0x020fe200010e0615 */
[----:B------:R-:W-:Y:S01]  /*0490*/  LEA R8, P3, R32, UR6, 0x2 ;  /* 0x0000000620087c11 */ /* 0x000fe2000f8610ff */
[----:B------:R-:W-:Y:S01]  /*04a0*/  IMAD.SHL.U32 R28, R20, 0x10, RZ ;  /* 0x00000010141c7824 */ /* 0x000fe200078e00ff */
[----:B------:R-:W-:-:S02]  /*04b0*/  LOP3.LUT R9, R9, 0x10, RZ, 0xc0, !PT ;  /* 0x0000001009097812 */ /* 0x000fc400078ec0ff */
[----:B------:R-:W-:Y:S02]  /*04c0*/  SHF.L.U64.HI R29, R20, 0x4, R29 ;  /* 0x00000004141d7819 */ /* 0x000fe4000001021d */
[----:B------:R-:W-:Y:S02]  /*04d0*/  LEA.HI.X R20, R32, UR7, R7, 0x2, P3 ;  /* 0x0000000720147c11 */ /* 0x000fe400098f1407 */
[----:B------:R-:W-:Y:S02]  /*04e0*/  IADD3 R8, P2, P3, R28, R8, R9 ;  /* 0x000000081c087210 */ /* 0x000fe40007b5e009 */
[----:B----4-:R-:W-:Y:S02]  /*04f0*/  SEL R21, R31, RZ, !P0 ;  /* 0x000000ff1f157207 */ /* 0x010fe40004000000 */
[----:B------:R-:W-:Y:S01]  /*0500*/  IADD3.X R9, R29, R20, RZ, P2, P3 ;  /* 0x000000141d097210 */ /* 0x000fe200017e64ff */
[----:B------:R-:W-:Y:S01]  /*0510*/  IMAD.MOV.U32 R20, RZ, RZ, RZ ;  /* 0x000000ffff147224 */ /* 0x000fe200078e00ff */
[----:B------:R-:W-:-:S02]  /*0520*/  SHF.R.U32.HI R7, RZ, 0x1d, R21 ;  /* 0x0000001dff077819 */ /* 0x000fc40000011615 */
[----:B------:R-:W-:Y:S01]  /*0530*/  SEL R31, R30, RZ, !P0 ;  /* 0x000000ff1e1f7207 */ /* 0x000fe20004000000 */
[----:B------:R-:W-:Y:S01]  /*0540*/  IMAD.WIDE R8, R26, 0x4, R8 ;  /* 0x000000041a087825 */ /* 0x000fe200078e0208 */
[----:B------:R-:W-:Y:S02]  /*0550*/  LOP3.LUT R30, R7, 0x4, RZ, 0xc0, !PT ;  /* 0x00000004071e7812 */ /* 0x000fe400078ec0ff */
[----:B------:R-:W-:Y:S02]  /*0560*/  SEL R7, R11, RZ, !P1 ;  /* 0x000000ff0b077207 */ /* 0x000fe40004800000 */
[----:B------:R-:W-:Y:S02]  /*0570*/  SHF.R.S32.HI R32, RZ, 0xf, R33 ;  /* 0x0000000fff207819 */ /* 0x000fe40000011421 */
[----:B------:R-:W-:Y:S02]  /*0580*/  SEL R24, R10, RZ, !P1 ;  /* 0x000000ff0a187207 */ /* 0x000fe40004800000 */
[----:B------:R-:W-:Y:S01]  /*0590*/  SHF.R.U32.HI R11, RZ, 0x1b, R7 ;  /* 0x0000001bff0b7819 */ /* 0x000fe20000011607 */
[----:B------:R-:W-:Y:S01]  /*05a0*/  IMAD.SHL.U32 R25, R32, 0x1000, RZ ;  /* 0x0000100020197824 */ /* 0x000fe200078e00ff */
[----:B------:R-:W-:-:S02]  /*05b0*/  LEA R10, P3, R24, UR6, 0x2 ;  /* 0x00000006180a7c11 */ /* 0x000fc4000f8610ff */
[----:B------:R-:W-:Y:S01]  /*05c0*/  LOP3.LUT R11, R11, 0x10, RZ, 0xc0, !PT ;  /* 0x000000100b0b7812 */ /* 0x000fe200078ec0ff */
[----:B------:R-:W-:Y:S01]  /*05d0*/  IMAD.WIDE R8, R25, 0x4, R8 ;  /* 0x0000000419087825 */ /* 0x000fe200078e0208 */
[----:B------:R-:W-:Y:S02]  /*05e0*/  IADD3 R30, P2, R30, R31, RZ ;  /* 0x0000001f1e1e7210 */ /* 0x000fe40007f5e0ff */
[----:B------:R-:W-:Y:S02]  /*05f0*/  LEA.HI.X R24, R24, UR7, R7, 0x2, P3 ;  /* 0x0000000718187c11 */ /* 0x000fe400098f1407 */
[----:B------:R-:W-:Y:S01]  /*0600*/  SEL R7, R13, RZ, !P0 ;  /* 0x000000ff0d077207 */ /* 0x000fe20004000000 */
[----:B------:R1:W2:Y:S01]  /*0610*/  @!P1 LDG.E.EL R20, desc[UR4][R8.64] ;  /* 0x0000000408149981 */ /* 0x0002a2000c2e1900 */
[----:B------:R-:W-:Y:S01]  /*0620*/  IADD3 R10, P3, P4, R28, R10, R11 ;  /* 0x0000000a1c0a7210 */ /* 0x000fe20007c7e00b */
[----:B------:R-:W-:Y:S01]  /*0630*/  IMAD.X R21, RZ, RZ, R21, P2 ;  /* 0x000000ffff157224 */ /* 0x000fe200010e0615 */
[----:B------:R-:W-:Y:S01]  /*0640*/  SEL R12, R12, RZ, !P0 ;  /* 0x000000ff0c0c7207 */ /* 0x000fe20004000000 */
[----:B------:R-:W-:Y:S01]  /*0650*/  IMAD.SHL.U32 R13, R30, 0x10, RZ ;  /* 0x000000101e0d7824 */ /* 0x000fe200078e00ff */
[----:B------:R-:W-:-:S02]  /*0660*/  IADD3.X R11, R29, R24, RZ, P3, P4 ;  /* 0x000000181d0b7210 */ /* 0x000fc40001fe84ff */
[----:B------:R-:W-:Y:S02]  /*0670*/  SHF.L.U64.HI R24, R30, 0x4, R21 ;  /* 0x000000041e187819 */ /* 0x000fe40000010215 */
[----:B------:R-:W-:Y:S01]  /*0680*/  SHF.R.S32.HI R30, RZ, 0x1f, R23 ;  /* 0x0000001fff1e7819 */ /* 0x000fe20000011417 */
[----:B------:R-:W-:Y:S01]  /*0690*/  IMAD.WIDE R10, R26, 0x4, R10 ;  /* 0x000000041a0a7825 */ /* 0x000fe200078e020a */
[----:B-1----:R-:W-:Y:S02]  /*06a0*/  SHF.R.U32.HI R8, RZ, 0x1b, R7 ;  /* 0x0000001bff087819 */ /* 0x002fe40000011607 */
[----:B------:R-:W-:Y:S02]  /*06b0*/  LEA R9, P2, R12, UR6, 0x2 ;  /* 0x000000060c097c11 */ /* 0x000fe4000f8410ff */
[----:B------:R-:W-:Y:S01]  /*06c0*/  LOP3.LUT R8, R8, 0x10, RZ, 0xc0, !PT ;  /* 0x0000001008087812 */ /* 0x000fe200078ec0ff */
[----:B------:R-:W-:Y:S01]  /*06d0*/  IMAD.WIDE R10, R25, 0x4, R10 ;  /* 0x00000004190a7825 */ /* 0x000fe200078e020a */
[----:B------:R-:W-:-:S02]  /*06e0*/  LEA.HI.X R7, R12, UR7, R7, 0x2, P2 ;  /* 0x000000070c077c11 */ /* 0x000fc400090f1407 */
[----:B------:R-:W-:Y:S01]  /*06f0*/  IADD3 R8, P2, P3, R13, R9, R8 ;  /* 0x000000090d087210 */ /* 0x000fe20007b5e008 */
[----:B------:R-:W-:Y:S01]  /*0700*/  IMAD.MOV.U32 R12, RZ, RZ, RZ ;  /* 0x000000ffff0c7224 */ /* 0x000fe200078e00ff */
[----:B------:R-:W-:Y:S02]  /*0710*/  SEL R14, R14, RZ, !P0 ;  /* 0x000000ff0e0e7207 */ /* 0x000fe40004000000 */
[----:B------:R-:W-:Y:S02]  /*0720*/  LEA.HI R31, R30, R23, RZ, 0xf ;  /* 0x000000171e1f7211 */ /* 0x000fe400078f78ff */
[----:B------:R-:W-:Y:S01]  /*0730*/  IADD3.X R9, R24, R7, RZ, P2, P3 ;  /* 0x0000000718097210 */ /* 0x000fe200017e64ff */
[----:B------:R1:W3:Y:S01]  /*0740*/  @!P1 LDG.E.EL R12, desc[UR4][R10.64] ;  /* 0x000000040a0c9981 */ /* 0x0002e2000c2e1900 */
[----:B------:R-:W-:Y:S01]  /*0750*/  SEL R15, R15, RZ, !P0 ;  /* 0x000000ff0f0f7207 */ /* 0x000fe20004000000 */
[----:B------:R-:W-:Y:S01]  /*0760*/  IMAD.MOV.U32 R7, RZ, RZ, RZ ;  /* 0x000000ffff077224 */ /* 0x000fe200078e00ff */
[----:B------:R-:W-:Y:S01]  /*0770*/  LEA R38, P2, R14, UR6, 0x2 ;  /* 0x000000060e267c11 */ /* 0x000fe2000f8410ff */
[----:B------:R-:W-:Y:S01]  /*0780*/  IMAD.WIDE R8, R35, 0x4, R8 ;  /* 0x0000000423087825 */ /* 0x000fe200078e0208 */
[----:B------:R-:W-:-:S02]  /*0790*/  SHF.R.S32.HI R30, RZ, 0xf, R31 ;  /* 0x0000000fff1e7819 */ /* 0x000fc4000001141f */
[--C-:B------:R-:W-:Y:S02]  /*07a0*/  SHF.R.U32.HI R39, RZ, 0x1b, R15.reuse ;  /* 0x0000001bff277819 */ /* 0x100fe4000001160f */
[----:B-1----:R-:W-:Y:S01]  /*07b0*/  LEA.HI.X R11, R14, UR7, R15, 0x2, P2 ;  /* 0x000000070e0b7c11 */ /* 0x002fe200090f140f */
[----:B------:R-:W-:Y:S01]  /*07c0*/  IMAD.SHL.U32 R34, R30, 0x1000, RZ ;  /* 0x000010001e227824 */ /* 0x000fe200078e00ff */
[----:B------:R-:W-:Y:S02]  /*07d0*/  SEL R15, R17, RZ, !P1 ;  /* 0x000000ff110f7207 */ /* 0x000fe40004800000 */
[----:B------:R-:W-:Y:S01]  /*07e0*/  SEL R10, R16, RZ, !P1 ;  /* 0x000000ff100a7207 */ /* 0x000fe20004800000 */
[----:B------:R-:W-:Y:S01]  /*07f0*/  IMAD.WIDE R8, R34, 0x4, R8 ;  /* 0x0000000422087825 */ /* 0x000fe200078e0208 */
[----:B------:R-:W-:Y:S02]  /*0800*/  SHF.R.U32.HI R16, RZ, 0x1b, R15 ;  /* 0x0000001bff107819 */ /* 0x000fe4000001160f */
[----:B------:R-:W-:-:S02]  /*0810*/  LEA R17, P4, R10, UR6, 0x2 ;  /* 0x000000060a117c11 */ /* 0x000fc4000f8810ff */
[----:B------:R-:W-:Y:S01]  /*0820*/  LOP3.LUT R39, R39, 0x10, RZ, 0xc0, !PT ;  /* 0x0000001027277812 */ /* 0x000fe200078ec0ff */
[----:B------:R1:W4:Y:S01]  /*0830*/  @!P0 LDG.E.EL R7, desc[UR4][R8.64] ;  /* 0x0000000408078981 */ /* 0x000322000c2e1900 */
[----:B------:R-:W-:Y:S02]  /*0840*/  LOP3.LUT R16, R16, 0x10, RZ, 0xc0, !PT ;  /* 0x0000001010107812 */ /* 0x000fe400078ec0ff */
[----:B------:R-:W-:Y:S02]  /*0850*/  SEL R18, R18, RZ, !P1 ;  /* 0x000000ff12127207 */ /* 0x000fe40004800000 */
[----:B------:R-:W-:-:S04]  /*0860*/  IADD3 R38, P2, P3, R13, R38, R39 ;  /* 0x000000260d267210 */ /* 0x000fc80007b5e027 */
[----:B------:R-:W-:Y:S02]  /*0870*/  IADD3.X R39, R24, R11, RZ, P2, P3 ;  /* 0x0000000b18277210 */ /* 0x000fe400017e64ff */
[----:B-1----:R-:W-:Y:S02]  /*0880*/  LEA.HI.X R8, R10, UR7, R15, 0x2, P4 ;  /* 0x000000070a087c11 */ /* 0x002fe4000a0f140f */
[----:B------:R-:W-:Y:S01]  /*0890*/  SEL R9, R19, RZ, !P1 ;  /* 0x000000ff13097207 */ /* 0x000fe20004800000 */
[----:B------:R-:W-:Y:S01]  /*08a0*/  IMAD.WIDE R38, R35, 0x4, R38 ;  /* 0x0000000423267825 */ /* 0x000fe200078e0226 */
[----:B------:R-:W-:Y:S02]  /*08b0*/  IADD3 R16, P4, P5, R28, R17, R16 ;  /* 0x000000111c107210 */ /* 0x000fe40007d9e010 */
[----:B------:R-:W-:Y:S02]  /*08c0*/  LEA R15, P6, R18, UR6, 0x2 ;  /* 0x00000006120f7c11 */ /* 0x000fe4000f8c10ff */
[----:B------:R-:W-:-:S02]  /*08d0*/  CS2R R10, SRZ ;  /* 0x00000000000a7805 */ /* 0x000fc4000001ff00 */
[----:B------:R-:W-:Y:S01]  /*08e0*/  SHF.R.U32.HI R14, RZ, 0x1b, R9 ;  /* 0x0000001bff0e7819 */ /* 0x000fe20000011609 */
[----:B------:R-:W-:Y:S01]  /*08f0*/  IMAD.WIDE R38, R34, 0x4, R38 ;  /* 0x0000000422267825 */ /* 0x000fe200078e0226 */
[----:B------:R-:W-:Y:S02]  /*0900*/  LEA.HI.X R18, R18, UR7, R9, 0x2, P6 ;  /* 0x0000000712127c11 */ /* 0x000fe4000b0f1409 */
[----:B------:R-:W-:Y:S02]  /*0910*/  IADD3.X R17, R29, R8, RZ, P4, P5 ;  /* 0x000000081d117210 */ /* 0x000fe400027ea4ff */
[----:B------:R-:W-:Y:S02]  /*0920*/  CS2R R8, SRZ ;  /* 0x0000000000087805 */ /* 0x000fe4000001ff00 */
[----:B------:R-:W-:Y:S01]  /*0930*/  LOP3.LUT R14, R14, 0x10, RZ, 0xc0, !PT ;  /* 0x000000100e0e7812 */ /* 0x000fe200078ec0ff */
[----:B------:R-:W-:-:S03]  /*0940*/  IMAD.WIDE R16, R26, 0x4, R16 ;  /* 0x000000041a107825 */ /* 0x000fc600078e0210 */
[----:B------:R-:W-:Y:S01]  /*0950*/  IADD3 R14, P2, P3, R28, R15, R14 ;  /* 0x0000000f1c0e7210 */ /* 0x000fe20007b5e00e */
[----:B------:R1:W5:Y:S03]  /*0960*/  @!P0 LDG.E.EL.128 R8, desc[UR4][R36.64] ;  /* 0x0000000424088981 */ /* 0x000366000c2e1d00 */
[----:B------:R-:W-:Y:S02]  /*0970*/  IADD3.X R15, R29, R18, RZ, P2, P3 ;  /* 0x000000121d0f7210 */ /* 0x000fe400017e64ff */
[----:B------:R-:W-:Y:S01]  /*0980*/  CS2R R18, SRZ ;  /* 0x0000000000127805 */ /* 0x000fe2000001ff00 */
[----:B------:R-:W-:-:S05]  /*0990*/  IMAD.WIDE R14, R26, 0x4, R14 ;  /* 0x000000041a0e7825 */ /* 0x000fca00078e020e */
[----:B------:R2:W3:Y:S01]  /*09a0*/  @!P0 LDG.E.EL R18, desc[UR4][R38.64] ;  /* 0x0000000426128981 */ /* 0x0004e2000c2e1900 */
[----:B-1----:R-:W1:Y:S01]  /*09b0*/  LDC.64 R36, c[0x0][0x230] ;  /* 0x00008c00ff247b82 */ /* 0x002e620000000a00 */
[----:B------:R-:W-:Y:S02]  /*09c0*/  IMAD.MOV.U32 R21, RZ, RZ, RZ ;  /* 0x000000ffff157224 */ /* 0x000fe400078e00ff */
[----:B------:R-:W-:-:S04]  /*09d0*/  IMAD.WIDE R14, R25, 0x4, R14 ;  /* 0x00000004190e7825 */ /* 0x000fc800078e020e */
[----:B------:R-:W-:Y:S01]  /*09e0*/  IMAD.WIDE R16, R25, 0x4, R16 ;  /* 0x0000000419107825 */ /* 0x000fe200078e0210 */
[----:B------:R1:W3:Y:S04]  /*09f0*/  @!P1 LDG.E.EL R19, desc[UR4][R14.64] ;  /* 0x000000040e139981 */ /* 0x0002e8000c2e1900 */
[----:B------:R1:W3:Y:S01]  /*0a00*/  @!P1 LDG.E.EL R21, desc[UR4][R16.64] ;  /* 0x0000000410159981 */ /* 0x0002e2000c2e1900 */
[----:B-----5:R-:W-:Y:S02]  /*0a10*/  SEL R9, R9, RZ, !P0 ;  /* 0x000000ff09097207 */ /* 0x020fe40004000000 */
[----:B------:R-:W-:Y:S02]  /*0a20*/  SEL R11, R11, RZ, !P0 ;  /* 0x000000ff0b0b7207 */ /* 0x000fe40004000000 */
[----:B0-2---:R-:W-:-:S02]  /*0a30*/  SEL R38, R8, RZ, !P0 ;  /* 0x000000ff08267207 */ /* 0x005fc40004000000 */
[----:B------:R-:W-:Y:S02]  /*0a40*/  SEL R8, R10, RZ, !P0 ;  /* 0x000000ff0a087207 */ /* 0x000fe40004000000 */
[----:B------:R-:W-:Y:S02]  /*0a50*/  SHF.R.U32.HI R10, RZ, 0x1b, R9 ;  /* 0x0000001bff0a7819 */ /* 0x000fe40000011609 */
[----:B-1----:R-:W-:Y:S02]  /*0a60*/  SHF.R.U32.HI R14, RZ, 0x1b, R11 ;  /* 0x0000001bff0e7819 */ /* 0x002fe4000001160b */
[----:B------:R-:W-:Y:S02]  /*0a70*/  LEA R16, P2, R38, UR6, 0x2 ;  /* 0x0000000626107c11 */ /* 0x000fe4000f8410ff */
[----:B------:R-:W-:Y:S02]  /*0a80*/  LOP3.LUT R10, R10, 0x10, RZ, 0xc0, !PT ;  /* 0x000000100a0a7812 */ /* 0x000fe400078ec0ff */
[----:B------:R-:W-:-:S02]  /*0a90*/  LEA R15, P4, R8, UR6, 0x2 ;  /* 0x00000006080f7c11 */ /* 0x000fc4000f8810ff */
[----:B------:R-:W-:Y:S02]  /*0aa0*/  LOP3.LUT R14, R14, 0x10, RZ, 0xc0, !PT ;  /* 0x000000100e0e7812 */ /* 0x000fe400078ec0ff */
[----:B------:R-:W-:Y:S02]  /*0ab0*/  LEA.HI.X R9, R38, UR7, R9, 0x2, P2 ;  /* 0x0000000726097c11 */ /* 0x000fe400090f1409 */
[C---:B------:R-:W-:Y:S02]  /*0ac0*/  IADD3 R10, P2, P3, R13.reuse, R16, R10 ;  /* 0x000000100d0a7210 */ /* 0x040fe40007b5e00a */
[----:B------:R-:W-:Y:S02]  /*0ad0*/  LEA.HI.X R17, R8, UR7, R11, 0x2, P4 ;  /* 0x0000000708117c11 */ /* 0x000fe4000a0f140b */
[----:B------:R-:W-:Y:S02]  /*0ae0*/  IADD3 R8, P4, P5, R13, R15, R14 ;  /* 0x0000000f0d087210 */ /* 0x000fe40007d9e00e */
[----:B------:R-:W-:-:S02]  /*0af0*/  IADD3.X R11, R24, R9, RZ, P2, P3 ;  /* 0x00000009180b7210 */ /* 0x000fc400017e64ff */
[----:B------:R-:W-:Y:S01]  /*0b00*/  IADD3.X R9, R24, R17, RZ, P4, P5 ;  /* 0x0000001118097210 */ /* 0x000fe200027ea4ff */
[----:B------:R-:W-:-:S04]  /*0b10*/  IMAD.WIDE R10, R35, 0x4, R10 ;  /* 0x00000004230a7825 */ /* 0x000fc800078e020a */
[----:B------:R-:W-:-:S04]  /*0b20*/  IMAD.WIDE R8, R35, 0x4, R8 ;  /* 0x0000000423087825 */ /* 0x000fc800078e0208 */
[----:B------:R-:W-:Y:S01]  /*0b30*/  IMAD.WIDE R14, R34, 0x4, R10 ;  /* 0x00000004220e7825 */ /* 0x000fe200078e020a */
[----:B------:R-:W-:-:S03]  /*0b40*/  CS2R R10, SRZ ;  /* 0x00000000000a7805 */ /* 0x000fc6000001ff00 */
[----:B------:R-:W-:Y:S01]  /*0b50*/  IMAD.WIDE R38, R34, 0x4, R8 ;  /* 0x0000000422267825 */ /* 0x000fe200078e0208 */
[----:B------:R-:W-:-:S03]  /*0b60*/  CS2R R8, SRZ ;  /* 0x0000000000087805 */ /* 0x000fc6000001ff00 */
[----:B------:R-:W-:-:S05]  /*0b70*/  IMAD.WIDE R34, R22, 0x8, R36 ;  /* 0x0000000816227825 */ /* 0x000fca00078e0224 */
[----:B------:R-:W2:Y:S01]  /*0b80*/  @!P1 LDG.E.EL.128 R8, desc[UR4][R34.64] ;  /* 0x0000000422089981 */ /* 0x000ea2000c2e1d00 */
[----:B------:R-:W-:Y:S01]  /*0b90*/  IMAD.SHL.U32 R32, R32, 0x4000, RZ ;  /* 0x0000400020207824 */ /* 0x000fe200078e00ff */
[----:B------:R-:W-:Y:S02]  /*0ba0*/  LOP3.LUT R22, R33, 0xffff8000, RZ, 0xc0, !PT ;  /* 0xffff800021167812 */ /* 0x000fe400078ec0ff */
[----:B------:R-:W-:Y:S02]  /*0bb0*/  CS2R R16, SRZ ;  /* 0x0000000000107805 */ /* 0x000fe4000001ff00 */
[----:B------:R-:W-:-:S04]  /*0bc0*/  IADD3 R22, R32, R3, -R22 ;  /* 0x0000000320167210 */ /* 0x000fc80007ffe816 */
[----:B------:R0:W5:Y:S04]  /*0bd0*/  @!P0 LDG.E.EL R17, desc[UR4][R14.64] ;  /* 0x000000040e118981 */ /* 0x000168000c2e1900 */
[----:B------:R1:W3:Y:S01]  /*0be0*/  @!P0 LDG.E.EL R16, desc[UR4][R38.64] ;  /* 0x0000000426108981 */ /* 0x0002e2000c2e1900 */
[----:B--2---:R-:W-:Y:S02]  /*0bf0*/  SEL R32, R8, RZ, !P1 ;  /* 0x000000ff08207207 */ /* 0x004fe40004800000 */
[----:B------:R-:W-:Y:S02]  /*0c00*/  SEL R9, R9, RZ, !P1 ;  /* 0x000000ff09097207 */ /* 0x000fe40004800000 */
[----:B------:R-:W-:-:S04]  /*0c10*/  LEA R8, P2, R32, UR6, 0x2 ;  /* 0x0000000620087c11 */ /* 0x000fc8000f8410ff */
[--C-:B0-----:R-:W-:Y:S02]  /*0c20*/  LEA.HI.X R14, R32, UR7, R9.reuse, 0x2, P2 ;  /* 0x00000007200e7c11 */ /* 0x101fe400090f1409 */
[----:B------:R-:W-:Y:S02]  /*0c30*/  SHF.R.U32.HI R9, RZ, 0x1b, R9 ;  /* 0x0000001bff097819 */ /* 0x000fe40000011609 */
[----:B------:R-:W-:Y:S02]  /*0c40*/  SEL R15, R11, RZ, !P1 ;  /* 0x000000ff0b0f7207 */ /* 0x000fe40004800000 */
[----:B------:R-:W-:Y:S02]  /*0c50*/  LOP3.LUT R9, R9, 0x10, RZ, 0xc0, !PT ;  /* 0x0000001009097812 */ /* 0x000fe400078ec0ff */
[----:B------:R-:W-:Y:S02]  /*0c60*/  SEL R32, R10, RZ, !P1 ;  /* 0x000000ff0a207207 */ /* 0x000fe40004800000 */
[----:B------:R-:W-:-:S02]  /*0c70*/  IADD3 R8, P2, P3, R28, R8, R9 ;  /* 0x000000081c087210 */ /* 0x000fc40007b5e009 */
[--C-:B------:R-:W-:Y:S02]  /*0c80*/  SHF.R.U32.HI R11, RZ, 0x1b, R15.reuse ;  /* 0x0000001bff0b7819 */ /* 0x100fe4000001160f */
[----:B------:R-:W-:Y:S02]  /*0c90*/  IADD3.X R9, R29, R14, RZ, P2, P3 ;  /* 0x0000000e1d097210 */ /* 0x000fe400017e64ff */
[C---:B------:R-:W-:Y:S02]  /*0ca0*/  LEA R10, P2, R32.reuse, UR6, 0x2 ;  /* 0x00000006200a7c11 */ /* 0x040fe4000f8410ff */
[----:B------:R-:W-:Y:S02]  /*0cb0*/  LOP3.LUT R11, R11, 0x10, RZ, 0xc0, !PT ;  /* 0x000000100b0b7812 */ /* 0x000fe400078ec0ff */
[----:B------:R-:W-:Y:S02]  /*0cc0*/  LEA.HI.X R32, R32, UR7, R15, 0x2, P2 ;  /* 0x0000000720207c11 */ /* 0x000fe400090f140f */
[----:B------:R-:W-:Y:S01]  /*0cd0*/  IADD3 R10, P2, P3, R28, R10, R11 ;  /* 0x0000000a1c0a7210 */ /* 0x000fe20007b5e00b */
[----:B------:R-:W-:-:S03]  /*0ce0*/  IMAD.WIDE R8, R26, 0x4, R8 ;  /* 0x000000041a087825 */ /* 0x000fc600078e0208 */
[----:B------:R-:W-:Y:S01]  /*0cf0*/  IADD3.X R11, R29, R32, RZ, P2, P3 ;  /* 0x000000201d0b7210 */ /* 0x000fe200017e64ff */
[----:B------:R-:W-:Y:S02]  /*0d00*/  IMAD.MOV.U32 R14, RZ, RZ, RZ ;  /* 0x000000ffff0e7224 */ /* 0x000fe400078e00ff */
[----:B------:R-:W-:-:S04]  /*0d10*/  IMAD.WIDE R8, R25, 0x4, R8 ;  /* 0x0000000419087825 */ /* 0x000fc800078e0208 */
[----:B------:R-:W-:Y:S01]  /*0d20*/  IMAD.WIDE R10, R26, 0x4, R10 ;  /* 0x000000041a0a7825 */ /* 0x000fe200078e020a */
[----:B------:R0:W2:Y:S03]  /*0d30*/  @!P1 LDG.E.EL R14, desc[UR4][R8.64] ;  /* 0x00000004080e9981 */ /* 0x0000a6000c2e1900 */
[----:B------:R-:W-:-:S04]  /*0d40*/  IMAD.WIDE R32, R27, 0x8, R36 ;  /* 0x000000081b207825 */ /* 0x000fc800078e0224 */
[----:B-1----:R-:W-:Y:S01]  /*0d50*/  IMAD.WIDE R38, R25, 0x4, R10 ;  /* 0x0000000419267825 */ /* 0x002fe200078e020a */
[----:B------:R-:W-:Y:S02]  /*0d60*/  CS2R R10, SRZ ;  /* 0x00000000000a7805 */ /* 0x000fe4000001ff00 */
[----:B0-----:R-:W-:-:S06]  /*0d70*/  CS2R R8, SRZ ;  /* 0x0000000000087805 */ /* 0x001fcc000001ff00 */
[----:B------:R-:W2:Y:S01]  /*0d80*/  @!P1 LDG.E.EL.128 R8, desc[UR4][R32.64] ;  /* 0x0000000420089981 */ /* 0x000ea2000c2e1d00 */
[----:B------:R-:W-:Y:S01]  /*0d90*/  IMAD.SHL.U32 R27, R30, 0x4000, RZ ;  /* 0x000040001e1b7824 */ /* 0x000fe200078e00ff */
[----:B------:R-:W-:-:S04]  /*0da0*/  LOP3.LUT R36, R31, 0xffff8000, RZ, 0xc0, !PT ;  /* 0xffff80001f247812 */ /* 0x000fc800078ec0ff */
[----:B------:R-:W-:Y:S02]  /*0db0*/  IADD3 R27, R27, R23, -R36 ;  /* 0x000000171b1b7210 */ /* 0x000fe40007ffe824 */
[----:B--2---:R-:W-:Y:S02]  /*0dc0*/  SEL R30, R8, RZ, !P1 ;  /* 0x000000ff081e7207 */ /* 0x004fe40004800000 */
[----:B------:R-:W-:Y:S02]  /*0dd0*/  SEL R9, R9, RZ, !P1 ;  /* 0x000000ff09097207 */ /* 0x000fe40004800000 */
[----:B------:R-:W-:-:S04]  /*0de0*/  LEA R8, P2, R30, UR6, 0x2 ;  /* 0x000000061e087c11 */ /* 0x000fc8000f8410ff */
[--C-:B------:R-:W-:Y:S02]  /*0df0*/  LEA.HI.X R30, R30, UR7, R9.reuse, 0x2, P2 ;  /* 0x000000071e1e7c11 */ /* 0x100fe400090f1409 */
[----:B------:R-:W-:-:S04]  /*0e00*/  SHF.R.U32.HI R9, RZ, 0x1b, R9 ;  /* 0x0000001bff097819 */ /* 0x000fc80000011609 */
[----:B------:R-:W-:Y:S02]  /*0e10*/  LOP3.LUT R9, R9, 0x10, RZ, 0xc0, !PT ;  /* 0x0000001009097812 */ /* 0x000fe400078ec0ff */
[----:B------:R-:W-:Y:S02]  /*0e20*/  SEL R11, R11, RZ, !P1 ;  /* 0x000000ff0b0b7207 */ /* 0x000fe40004800000 */
[----:B------:R-:W-:Y:S02]  /*0e30*/  IADD3 R8, P2, P3, R28, R8, R9 ;  /* 0x000000081c087210 */ /* 0x000fe40007b5e009 */
[----:B------:R-:W-:Y:S02]  /*0e40*/  SEL R10, R10, RZ, !P1 ;  /* 0x000000ff0a0a7207 */ /* 0x000fe40004800000 */
[----:B------:R-:W-:Y:S02]  /*0e50*/  IADD3.X R9, R29, R30, RZ, P2, P3 ;  /* 0x0000001e1d097210 */ /* 0x000fe400017e64ff */
[----:B------:R-:W-:-:S02]  /*0e60*/  SHF.R.U32.HI R30, RZ, 0x1b, R11 ;  /* 0x0000001bff1e7819 */ /* 0x000fc4000001160b */
[----:B------:R-:W-:Y:S02]  /*0e70*/  LEA R31, P4, R10, UR6, 0x2 ;  /* 0x000000060a1f7c11 */ /* 0x000fe4000f8810ff */
[----:B------:R-:W-:Y:S01]  /*0e80*/  LOP3.LUT R30, R30, 0x10, RZ, 0xc0, !PT ;  /* 0x000000101e1e7812 */ /* 0x000fe200078ec0ff */
[----:B------:R-:W-:Y:S01]  /*0e90*/  IMAD.WIDE R8, R26, 0x4, R8 ;  /* 0x000000041a087825 */ /* 0x000fe200078e0208 */
[----:B------:R-:W-:Y:S02]  /*0ea0*/  LEA.HI.X R10, R10, UR7, R11, 0x2, P4 ;  /* 0x000000070a0a7c11 */ /* 0x000fe4000a0f140b */
[----:B------:R-:W-:Y:S01]  /*0eb0*/  IADD3 R30, P2, P3, R28, R31, R30 ;  /* 0x0000001f1c1e7210 */ /* 0x000fe20007b5e01e */
[----:B------:R-:W-:-:S03]  /*0ec0*/  IMAD.WIDE R36, R25, 0x4, R8 ;  /* 0x0000000419247825 */ /* 0x000fc600078e0208 */
[----:B------:R-:W-:Y:S02]  /*0ed0*/  IADD3.X R31, R29, R10, RZ, P2, P3 ;  /* 0x0000000a1d1f7210 */ /* 0x000fe400017e64ff */
[----:B------:R-:W-:Y:S02]  /*0ee0*/  CS2R R8, SRZ ;  /* 0x0000000000087805 */ /* 0x000fe4000001ff00 */
[----:B------:R-:W-:-:S06]  /*0ef0*/  CS2R R10, SRZ ;  /* 0x00000000000a7805 */ /* 0x000fcc000001ff00 */
[----:B------:R-:W2:Y:S01]  /*0f00*/  @!P0 LDG.E.EL.128 R8, desc[UR4][R34.64] ;  /* 0x0000000422088981 */ /* 0x000ea2000c2e1d00 */
[----:B------:R-:W-:Y:S02]  /*0f10*/  IMAD.MOV.U32 R15, RZ, RZ, RZ ;  /* 0x000000ffff0f7224 */ /* 0x000fe400078e00ff */
[----:B------:R-:W-:-:S04]  /*0f20*/  IMAD.MOV.U32 R28, RZ, RZ, RZ ;  /* 0x000000ffff1c7224 */ /* 0x000fc800078e00ff */
[----:B------:R0:W3:Y:S04]  /*0f30*/  @!P1 LDG.E.EL R15, desc[UR4][R38.64] ;  /* 0x00000004260f9981 */ /* 0x0000e8000c2e1900 */
[----:B------:R1:W3:Y:S01]  /*0f40*/  @!P1 LDG.E.EL R28, desc[UR4][R36.64] ;  /* 0x00000004241c9981 */ /* 0x0002e2000c2e1900 */
[----:B0-----:R-:W-:Y:S01]  /*0f50*/  IMAD.WIDE R38, R26, 0x4, R30 ;  /* 0x000000041a267825 */ /* 0x001fe200078e021e */
[----:B------:R-:W-:Y:S02]  /*0f60*/  SHF.R.S32.HI R23, RZ, 0x1f, R23 ;  /* 0x0000001fff177819 */ /* 0x000fe40000011417 */
[----:B--2---:R-:W-:Y:S02]  /*0f70*/  SEL R9, R9, RZ, !P0 ;  /* 0x000000ff09097207 */ /* 0x004fe40004000000 */
[----:B------:R-:W-:-:S02]  /*0f80*/  SEL R11, R11, RZ, !P0 ;  /* 0x000000ff0b0b7207 */ /* 0x000fc40004000000 */
[----:B------:R-:W-:Y:S02]  /*0f90*/  SEL R26, R8, RZ, !P0 ;  /* 0x000000ff081a7207 */ /* 0x000fe40004000000 */
[----:B------:R-:W-:Y:S02]  /*0fa0*/  SEL R8, R10, RZ, !P0 ;  /* 0x000000ff0a087207 */ /* 0x000fe40004000000 */
[----:B------:R-:W-:Y:S02]  /*0fb0*/  SHF.R.U32.HI R10, RZ, 0x1b, R9 ;  /* 0x0000001bff0a7819 */ /* 0x000fe40000011609 */
[----:B------:R-:W-:Y:S02]  /*0fc0*/  SHF.R.U32.HI R30, RZ, 0x1b, R11 ;  /* 0x0000001bff1e7819 */ /* 0x000fe4000001160b */
[----:B------:R-:W-:Y:S02]  /*0fd0*/  LEA R31, P4, R8, UR6, 0x2 ;  /* 0x00000006081f7c11 */ /* 0x000fe4000f8810ff */
[----:B-1----:R-:W-:-:S02]  /*0fe0*/  LEA R37, P2, R26, UR6, 0x2 ;  /* 0x000000061a257c11 */ /* 0x002fc4000f8410ff */
[----:B------:R-:W-:Y:S02]  /*0ff0*/  LOP3.LUT R36, R10, 0x10, RZ, 0xc0, !PT ;  /* 0x000000100a247812 */ /* 0x000fe400078ec0ff */
[----:B------:R-:W-:Y:S02]  /*1000*/  LOP3.LUT R30, R30, 0x10, RZ, 0xc0, !PT ;  /* 0x000000101e1e7812 */ /* 0x000fe400078ec0ff */
[----:B------:R-:W-:Y:S01]  /*1010*/  LEA.HI.X R11, R8, UR7, R11, 0x2, P4 ;  /* 0x00000007080b7c11 */ /* 0x000fe2000a0f140b */
[----:B------:R-:W-:Y:S01]  /*1020*/  VIADD R8, R3, 0x200 ;  /* 0x0000020003087836 */ /* 0x000fe20000000000 */
[----:B------:R-:W-:Y:S02]  /*1030*/  LEA.HI.X R9, R26, UR7, R9, 0x2, P2 ;  /* 0x000000071a097c11 */ /* 0x000fe400090f1409 */
[C---:B------:R-:W-:Y:S02]  /*1040*/  IADD3 R36, P2, P3, R13.reuse, R37, R36 ;  /* 0x000000250d247210 */ /* 0x040fe40007b5e024 */
[----:B------:R-:W-:-:S02]  /*1050*/  IADD3 R30, P4, P5, R13, R31, R30 ;  /* 0x0000001f0d1e7210 */ /* 0x000fc40007d9e01e */
[----:B------:R-:W-:Y:S02]  /*1060*/  LEA.HI R23, R23, R8, RZ, 0xf ;  /* 0x0000000817177211 */ /* 0x000fe400078f78ff */
[C---:B------:R-:W-:Y:S02]  /*1070*/  IADD3.X R37, R24.reuse, R9, RZ, P2, P3 ;  /* 0x0000000918257210 */ /* 0x040fe400017e64ff */
[----:B------:R-:W-:Y:S02]  /*1080*/  CS2R R8, SRZ ;  /* 0x0000000000087805 */ /* 0x000fe4000001ff00 */
[----:B------:R-:W-:Y:S02]  /*1090*/  IADD3.X R31, R24, R11, RZ, P4, P5 ;  /* 0x0000000b181f7210 */ /* 0x000fe400027ea4ff */
[----:B------:R-:W-:-:S06]  /*10a0*/  CS2R R10, SRZ ;  /* 0x00000000000a7805 */ /* 0x000fcc000001ff00 */
[----:B------:R-:W2:Y:S01]  /*10b0*/  @!P0 LDG.E.EL.128 R8, desc[UR4][R32.64] ;  /* 0x0000000420088981 */ /* 0x000ea2000c2e1d00 */
[----:B------:R-:W-:Y:S01]  /*10c0*/  IMAD.MOV.U32 R26, RZ, RZ, RZ ;  /* 0x000000ffff1a7224 */ /* 0x000fe200078e00ff */
[----:B------:R-:W-:Y:S01]  /*10d0*/  SHF.R.S32.HI R23, RZ, 0xf, R23 ;  /* 0x0000000fff177819 */ /* 0x000fe20000011417 */
[----:B------:R-:W-:-:S04]  /*10e0*/  IMAD.WIDE R38, R25, 0x4, R38 ;  /* 0x0000000419267825 */ /* 0x000fc800078e0226 */
[----:B------:R-:W-:Y:S01]  /*10f0*/  IMAD.SHL.U32 R35, R2, 0x10, RZ ;  /* 0x0000001002237824 */ /* 0x000fe200078e00ff */
[----:B------:R0:W3:Y:S01]  /*1100*/  @!P1 LDG.E.EL R26, desc[UR4][R38.64] ;  /* 0x00000004261a9981 */ /* 0x0000e2000c2e1900 */
[----:B------:R-:W-:Y:S02]  /*1110*/  IMAD.SHL.U32 R34, R23, 0x1000, RZ ;  /* 0x0000100017227824 */ /* 0x000fe400078e00ff */
[----:B------:R-:W-:-:S04]  /*1120*/  IMAD.WIDE R30, R35, 0x4, R30 ;  /* 0x00000004231e7825 */ /* 0x000fc800078e021e */
[----:B------:R-:W-:Y:S02]  /*1130*/  IMAD.MOV.U32 R29, RZ, RZ, RZ ;  /* 0x000000ffff1d7224 */ /* 0x000fe400078e00ff */
[----:B------:R-:W-:-:S05]  /*1140*/  IMAD.WIDE R30, R34, 0x4, R30 ;  /* 0x00000004221e7825 */ /* 0x000fca00078e021e */
[----:B------:R1:W3:Y:S01]  /*1150*/  @!P0 LDG.E.EL R29, desc[UR4][R30.64] ;  /* 0x000000041e1d8981 */ /* 0x0002e2000c2e1900 */
[----:B------:R-:W-:-:S04]  /*1160*/  IMAD.WIDE R36, R35, 0x4, R36 ;  /* 0x0000000423247825 */ /* 0x000fc800078e0224 */
[----:B------:R-:W-:Y:S02]  /*1170*/  IMAD.MOV.U32 R25, RZ, RZ, RZ ;  /* 0x000000ffff197224 */ /* 0x000fe400078e00ff */
[----:B------:R-:W-:-:S05]  /*1180*/  IMAD.WIDE R36, R34, 0x4, R36 ;  /* 0x0000000422247825 */ /* 0x000fca00078e0224 */
[----:B------:R0:W3:Y:S01]  /*1190*/  @!P0 LDG.E.EL R25, desc[UR4][R36.64] ;  /* 0x0000000424198981 */ /* 0x0000e2000c2e1900 */
[----:B--2---:R-:W-:Y:S02]  /*11a0*/  SEL R9, R9, RZ, !P0 ;  /* 0x000000ff09097207 */ /* 0x004fe40004000000 */
[----:B------:R-:W-:Y:S02]  /*11b0*/  SEL R40, R8, RZ, !P0 ;  /* 0x000000ff08287207 */ /* 0x000fe40004000000 */
[----:B------:R-:W-:Y:S02]  /*11c0*/  SHF.R.U32.HI R8, RZ, 0x1b, R9 ;  /* 0x0000001bff087819 */ /* 0x000fe40000011609 */
[----:B0-----:R-:W-:Y:S02]  /*11d0*/  SEL R38, R10, RZ, !P0 ;  /* 0x000000ff0a267207 */ /* 0x001fe40004000000 */
[----:B------:R-:W-:Y:S02]  /*11e0*/  LEA R10, P2, R40, UR6, 0x2 ;  /* 0x00000006280a7c11 */ /* 0x000fe4000f8410ff */
[----:B------:R-:W-:-:S02]  /*11f0*/  LOP3.LUT R8, R8, 0x10, RZ, 0xc0, !PT ;  /* 0x0000001008087812 */ /* 0x000fc400078ec0ff */
[----:B------:R-:W-:Y:S02]  /*1200*/  LEA.HI.X R9, R40, UR7, R9, 0x2, P2 ;  /* 0x0000000728097c11 */ /* 0x000fe400090f1409 */
[----:B------:R-:W-:Y:S02]  /*1210*/  SEL R11, R11, RZ, !P0 ;  /* 0x000000ff0b0b7207 */ /* 0x000fe40004000000 */
[----:B------:R-:W-:Y:S02]  /*1220*/  IADD3 R8, P2, P3, R13, R10, R8 ;  /* 0x0000000a0d087210 */ /* 0x000fe40007b5e008 */
[----:B------:R-:W-:Y:S02]  /*1230*/  SHF.R.U32.HI R10, RZ, 0x1b, R11 ;  /* 0x0000001bff0a7819 */ /* 0x000fe4000001160b */
[----:B-1----:R-:W-:Y:S02]  /*1240*/  LEA R30, P4, R38, UR6, 0x2 ;  /* 0x00000006261e7c11 */ /* 0x002fe4000f8810ff */
[----:B------:R-:W-:-:S02]  /*1250*/  IADD3.X R9, R24, R9, RZ, P2, P3 ;  /* 0x0000000918097210 */ /* 0x000fc400017e64ff */
[----:B------:R-:W-:Y:S02]  /*1260*/  LOP3.LUT R10, R10, 0x10, RZ, 0xc0, !PT ;  /* 0x000000100a0a7812 */ /* 0x000fe400078ec0ff */
[----:B------:R-:W-:Y:S01]  /*1270*/  LEA.HI.X R11, R38, UR7, R11, 0x2, P4 ;  /* 0x00000007260b7c11 */ /* 0x000fe2000a0f140b */
[----:B------:R-:W-:Y:S01]  /*1280*/  IMAD.WIDE R38, R35, 0x4, R8 ;  /* 0x0000000423267825 */ /* 0x000fe200078e0208 */
[----:B------:R-:W-:Y:S01]  /*1290*/  IADD3 R10, P5, P6, R13, R30, R10 ;  /* 0x0000001e0d0a7210 */ /* 0x000fe20007ebe00a */
[----:B------:R-:W0:Y:S01]  /*12a0*/  LDC.64 R8, c[0x0][0x238] ;  /* 0x00008e00ff087b82 */ /* 0x000e220000000a00 */
[----:B------:R-:W-:Y:S01]  /*12b0*/  SEL R20, R20, RZ, !P1 ;  /* 0x000000ff14147207 */ /* 0x000fe20004800000 */
[----:B------:R-:W-:Y:S01]  /*12c0*/  ULDC.64 UR6, c[0x0][0x248] ;  /* 0x0000920000067ab9 */ /* 0x000fe20000000a00 */
[----:B------:R-:W-:Y:S02]  /*12d0*/  IADD3.X R11, R24, R11, RZ, P5, P6 ;  /* 0x0000000b180b7210 */ /* 0x000fe40002fec4ff */
[----:B------:R-:W-:-:S04]  /*12e0*/  SHF.R.S32.HI R24, RZ, 0x1f, R3 ;  /* 0x0000001fff187819 */ /* 0x000fc80000011403 */
[----:B------:R-:W-:Y:S01]  /*12f0*/  LEA.HI R33, R24, R3, RZ, 0x3 ;  /* 0x0000000318217211 */ /* 0x000fe200078f18ff */
[----:B------:R-:W-:-:S03]  /*1300*/  IMAD.WIDE R10, R35, 0x4, R10 ;  /* 0x00000004230a7825 */ /* 0x000fc600078e020a */
[----:B------:R-:W-:Y:S01]  /*1310*/  LOP3.LUT R32, R33, 0xfffffff8, RZ, 0xc0, !PT ;  /* 0xfffffff821207812 */ /* 0x000fe200078ec0ff */
[----:B------:R-:W-:-:S04]  /*1320*/  IMAD.WIDE R38, R34, 0x4, R38 ;  /* 0x0000000422267825 */ /* 0x000fc800078e0226 */
[----:B------:R-:W-:Y:S02]  /*1330*/  IMAD.IADD R35, R3, 0x1, -R32 ;  /* 0x0000000103237824 */ /* 0x000fe400078e0a20 */
[----:B------:R-:W-:Y:S01]  /*1340*/  IMAD.WIDE R36, R34, 0x4, R10 ;  /* 0x0000000422247825 */ /* 0x000fe200078e020a */
[----:B------:R-:W-:-:S03]  /*1350*/  CS2R R10, SRZ ;  /* 0x00000000000a7805 */ /* 0x000fc6000001ff00 */
[----:B0-----:R-:W-:Y:S01]  /*1360*/  IMAD.WIDE R34, R35, 0x4, R8 ;  /* 0x0000000423227825 */ /* 0x001fe200078e0208 */
[----:B------:R-:W-:-:S06]  /*1370*/  CS2R R8, SRZ ;  /* 0x0000000000087805 */ /* 0x000fcc000001ff00 */
[----:B------:R-:W2:Y:S01]  /*1380*/  @!P1 LDG.E.EL.128 R8, desc[UR4][R34.64] ;  /* 0x0000000422089981 */ /* 0x000ea2000c2e1d00 */
[----:B------:R-:W-:Y:S02]  /*1390*/  SEL R13, R14, RZ, !P1 ;  /* 0x000000ff0e0d7207 */ /* 0x000fe40004800000 */
[----:B---3--:R-:W-:Y:S02]  /*13a0*/  SEL R12, R12, RZ, !P1 ;  /* 0x000000ff0c0c7207 */ /* 0x008fe40004800000 */
[----:B------:R-:W-:Y:S01]  /*13b0*/  SEL R15, R15, RZ, !P1 ;  /* 0x000000ff0f0f7207 */ /* 0x000fe20004800000 */
[----:B------:R-:W-:-:S04]  /*13c0*/  FADD R13, -R20, R13 ;  /* 0x0000000d140d7221 */ /* 0x000fc80000000100 */
[----:B------:R-:W-:Y:S01]  /*13d0*/  FADD R15, -R12, R15 ;  /* 0x0000000f0c0f7221 */ /* 0x000fe20000000100 */
[----:B--2---:R-:W-:Y:S02]  /*13e0*/  SEL R8, R8, RZ, !P1 ;  /* 0x000000ff08087207 */ /* 0x004fe40004800000 */
[----:B------:R-:W-:-:S03]  /*13f0*/  SEL R9, R9, RZ, !P1 ;  /* 0x000000ff09097207 */ /* 0x000fc60004800000 */
[----:B------:R-:W-:Y:S02]  /*1400*/  FFMA R20, R13, R8, R20 ;  /* 0x000000080d147223 */ /* 0x000fe40000000014 */
[----:B------:R-:W-:Y:S01]  /*1410*/  FFMA R32, R15, R9, R12 ;  /* 0x000000090f207223 */ /* 0x000fe2000000000c */
[----:B------:R-:W-:Y:S02]  /*1420*/  CS2R R12, SRZ ;  /* 0x00000000000c7805 */ /* 0x000fe4000001ff00 */
[----:B------:R-:W-:-:S06]  /*1430*/  CS2R R14, SRZ ;  /* 0x00000000000e7805 */ /* 0x000fcc000001ff00 */
[----:B------:R-:W2:Y:S01]  /*1440*/  @!P0 LDG.E.EL.128 R12, desc[UR4][R34.64] ;  /* 0x00000004220c8981 */ /* 0x000ea2000c2e1d00 */
[----:B------:R-:W-:Y:S02]  /*1450*/  SEL R21, R21, RZ, !P1 ;  /* 0x000000ff15157207 */ /* 0x000fe40004800000 */
[----:B------:R-:W-:Y:S02]  /*1460*/  CS2R R30, SRZ ;  /* 0x00000000001e7805 */ /* 0x000fe4000001ff00 */
[----:B------:R-:W-:Y:S02]  /*1470*/  SEL R28, R28, RZ, !P1 ;  /* 0x000000ff1c1c7207 */ /* 0x000fe40004800000 */
[----:B------:R-:W-:-:S03]  /*1480*/  SEL R10, R10, RZ, !P1 ;  /* 0x000000ff0a0a7207 */ /* 0x000fc60004800000 */
[----:B------:R-:W-:Y:S01]  /*1490*/  FADD R28, -R21, R28 ;  /* 0x0000001c151c7221 */ /* 0x000fe20000000100 */
[----:B------:R0:W3:Y:S01]  /*14a0*/  @!P0 LDG.E.EL R31, desc[UR4][R38.64] ;  /* 0x00000004261f8981 */ /* 0x0000e2000c2e1900 */
[----:B----4-:R-:W-:Y:S02]  /*14b0*/  SEL R9, R7, RZ, !P0 ;  /* 0x000000ff07097207 */ /* 0x010fe40004000000 */
[----:B------:R-:W-:Y:S01]  /*14c0*/  FFMA R21, R28, R10, R21 ;  /* 0x0000000a1c157223 */ /* 0x000fe20000000015 */
[----:B------:R-:W-:Y:S01]  /*14d0*/  LEA.HI R10, R6, R6, RZ, 0x3 ;  /* 0x00000006060a7211 */ /* 0x000fe200078f18ff */
[----:B------:R-:W4:Y:S01]  /*14e0*/  @!P0 LDG.E.EL R30, desc[UR4][R36.64] ;  /* 0x00000004241e8981 */ /* 0x000f22000c2e1900 */
[----:B------:R-:W1:Y:S08]  /*14f0*/  LDC.64 R6, c[0x0][0x240] ;  /* 0x00009000ff067b82 */ /* 0x000e700000000a00 */
[----:B0-----:R-:W0:Y:S01]  /*1500*/  LDC.64 R38, c[0x0][0x210] ;  /* 0x00008400ff267b82 */ /* 0x001e220000000a00 */
[----:B------:R-:W-:-:S02]  /*1510*/  SEL R8, R25, RZ, !P0 ;  /* 0x000000ff19087207 */ /* 0x000fc40004000000 */
[----:B------:R-:W-:Y:S02]  /*1520*/  SEL R19, R19, RZ, !P1 ;  /* 0x000000ff13137207 */ /* 0x000fe40004800000 */
[----:B------:R-:W-:Y:S01]  /*1530*/  SEL R26, R26, RZ, !P1 ;  /* 0x000000ff1a1a7207 */ /* 0x000fe20004800000 */
[----:B------:R-:W-:Y:S01]  /*1540*/  FADD R8, -R9, R8 ;  /* 0x0000000809087221 */ /* 0x000fe20000000100 */
[----:B------:R-:W-:Y:S02]  /*1550*/  SEL R11, R11, RZ, !P1 ;  /* 0x000000ff0b0b7207 */ /* 0x000fe40004800000 */
[----:B------:R-:W-:Y:S01]  /*1560*/  SHF.R.S32.HI R41, RZ, 0x3, R33 ;  /* 0x00000003ff297819 */ /* 0x000fe20000011421 */
[----:B------:R-:W-:Y:S01]  /*1570*/  FADD R26, -R19, R26 ;  /* 0x0000001a131a7221 */ /* 0x000fe20000000100 */
[----:B------:R-:W-:Y:S02]  /*1580*/  LOP3.LUT R10, R10, 0xfffffff8, RZ, 0xc0, !PT ;  /* 0xfffffff80a0a7812 */ /* 0x000fe400078ec0ff */
[----:B------:R-:W-:Y:S01]  /*1590*/  SEL R25, R18, RZ, !P0 ;  /* 0x000000ff12197207 */ /* 0x000fe20004000000 */
[----:B------:R-:W-:-:S02]  /*15a0*/  FFMA R19, R26, R11, R19 ;  /* 0x0000000b1a137223 */ /* 0x000fc40000000013 */
[----:B------:R-:W-:Y:S01]  /*15b0*/  IMAD.IADD R41, R41, 0x1, -R10 ;  /* 0x0000000129297824 */ /* 0x000fe200078e0a0a */
[----:B------:R-:W-:-:S03]  /*15c0*/  CS2R R10, SRZ ;  /* 0x00000000000a7805 */ /* 0x000fc6000001ff00 */
[----:B-1----:R-:W-:Y:S01]  /*15d0*/  IMAD.WIDE R40, R41, 0x4, R6 ;  /* 0x0000000429287825 */ /* 0x002fe200078e0206 */
[----:B--2---:R-:W-:-:S05]  /*15e0*/  SEL R12, R12, RZ, !P0 ;  /* 0x000000ff0c0c7207 */ /* 0x004fca0004000000 */
[----:B------:R-:W-:Y:S01]  /*15f0*/  FFMA R28, R8, R12, R9 ;  /* 0x0000000c081c7223 */ /* 0x000fe20000000009 */
[----:B------:R-:W-:Y:S02]  /*1600*/  SEL R12, R29, RZ, !P0 ;  /* 0x000000ff1d0c7207 */ /* 0x000fe40004000000 */
[----:B------:R-:W-:Y:S02]  /*1610*/  CS2R R8, SRZ ;  /* 0x0000000000087805 */ /* 0x000fe4000001ff00 */
[----:B------:R-:W-:Y:S01]  /*1620*/  SEL R18, R13, RZ, !P0 ;  /* 0x000000ff0d127207 */ /* 0x000fe20004000000 */
[----:B------:R-:W-:Y:S01]  /*1630*/  FADD R26, -R25, R12 ;  /* 0x0000000c191a7221 */ /* 0x000fe20000000100 */
[----:B0-----:R-:W-:-:S04]  /*1640*/  IMAD.WIDE R12, R22, 0x4, R38 ;  /* 0x00000004160c7825 */ /* 0x001fc800078e0226 */
[----:B------:R-:W-:Y:S01]  /*1650*/  IMAD.MOV.U32 R22, RZ, RZ, RZ ;  /* 0x000000ffff167224 */ /* 0x000fe200078e00ff */
[----:B------:R0:W2:Y:S05]  /*1660*/  @!P1 LDG.E.128 R8, desc[UR4][R12.64] ;  /* 0x000000040c089981 */ /* 0x0000aa000c1e1d00 */
[----:B------:R-:W2:Y:S01]  /*1670*/  @!P1 LDG.E.EL R22, desc[UR4][R40.64] ;  /* 0x0000000428169981 */ /* 0x000ea2000c2e1900 */
[----:B------:R-:W-:Y:S01]  /*1680*/  IMAD.WIDE R6, R5, 0x4, R6 ;  /* 0x0000000405067825 */ /* 0x000fe200078e0206 */
[----:B------:R-:W-:Y:S02]  /*1690*/  SHF.R.S32.HI R5, RZ, 0x1f, R0 ;  /* 0x0000001fff057819 */ /* 0x000fe40000011400 */
[----:B------:R-:W-:-:S02]  /*16a0*/  LEA.HI R0, R24, R3, RZ, 0x6 ;  /* 0x0000000318007211 */ /* 0x000fc400078f30ff */
[----:B------:R-:W-:Y:S02]  /*16b0*/  LEA.HI R5, R5, R4, RZ, 0x9 ;  /* 0x0000000405057211 */ /* 0x000fe400078f48ff */
[----:B------:R-:W-:Y:S02]  /*16c0*/  LEA.HI R24, R24, R3, RZ, 0xf ;  /* 0x0000000318187211 */ /* 0x000fe400078f78ff */
[----:B------:R-:W-:Y:S02]  /*16d0*/  SHF.R.S32.HI R4, RZ, 0x6, R0 ;  /* 0x00000006ff047819 */ /* 0x000fe40000011400 */
[----:B------:R-:W-:Y:S01]  /*16e0*/  LOP3.LUT R5, R5, 0xfffffe00, RZ, 0xc0, !PT ;  /* 0xfffffe0005057812 */ /* 0x000fe200078ec0ff */
[----:B------:R-:W-:Y:S01]  /*16f0*/  FFMA R18, R26, R18, R25 ;  /* 0x000000121a127223 */ /* 0x000fe20000000019 */
[----:B------:R-:W-:Y:S02]  /*1700*/  SEL R16, R16, RZ, !P0 ;  /* 0x000000ff10107207 */ /* 0x000fe40004000000 */
[----:B----4-:R-:W-:Y:S01]  /*1710*/  SEL R25, R30, RZ, !P0 ;  /* 0x000000ff1e197207 */ /* 0x010fe20004000000 */
[----:B------:R-:W-:Y:S01]  /*1720*/  IMAD.IADD R4, R4, 0x1, -R5 ;  /* 0x0000000104047824 */ /* 0x000fe200078e0a05 */
[----:B------:R-:W-:-:S02]  /*1730*/  SHF.R.S32.HI R24, RZ, 0xf, R24 ;  /* 0x0000000fff187819 */ /* 0x000fc40000011418 */
[----:B------:R-:W-:Y:S01]  /*1740*/  LOP3.LUT R0, R0, 0xffffffc0, RZ, 0xc0, !PT ;  /* 0xffffffc000007812 */ /* 0x000fe200078ec0ff */
[----:B------:R-:W-:Y:S01]  /*1750*/  IMAD.MOV.U32 R36, RZ, RZ, RZ ;  /* 0x000000ffff247224 */ /* 0x000fe200078e00ff */
[----:B-----5:R-:W-:Y:S02]  /*1760*/  SEL R17, R17, RZ, !P0 ;  /* 0x000000ff11117207 */ /* 0x020fe40004000000 */
[----:B------:R-:W-:Y:S02]  /*1770*/  CS2R R34, SRZ ;  /* 0x0000000000227805 */ /* 0x000fe4000001ff00 */
[----:B---3--:R-:W-:Y:S01]  /*1780*/  SEL R26, R31, RZ, !P0 ;  /* 0x000000ff1f1a7207 */ /* 0x008fe20004000000 */
[----:B------:R-:W-:Y:S01]  /*1790*/  IMAD.MOV.U32 R33, RZ, RZ, RZ ;  /* 0x000000ffff217224 */ /* 0x000fe200078e00ff */
[----:B------:R-:W-:Y:S01]  /*17a0*/  SEL R15, R15, RZ, !P0 ;  /* 0x000000ff0f0f7207 */ /* 0x000fe20004000000 */
[----:B------:R-:W-:Y:S01]  /*17b0*/  FADD R25, -R16, R25 ;  /* 0x0000001910197221 */ /* 0x000fe20000000100 */
[----:B------:R-:W-:-:S02]  /*17c0*/  IMAD.SHL.U32 R24, R24, 0x4000, RZ ;  /* 0x0000400018187824 */ /* 0x000fc400078e00ff */
[----:B------:R-:W-:Y:S02]  /*17d0*/  IMAD.IADD R0, R3, 0x1, -R0 ;  /* 0x0000000103007824 */ /* 0x000fe400078e0a00 */
[----:B------:R-:W-:Y:S01]  /*17e0*/  IMAD.SHL.U32 R5, R4, 0x40, RZ ;  /* 0x0000004004057824 */ /* 0x000fe200078e00ff */
[----:B------:R-:W-:Y:S01]  /*17f0*/  SEL R14, R14, RZ, !P0 ;  /* 0x000000ff0e0e7207 */ /* 0x000fe20004000000 */
[----:B------:R-:W-:Y:S01]  /*1800*/  FADD R26, -R17, R26 ;  /* 0x0000001a111a7221 */ /* 0x000fe20000000100 */
[----:B------:R-:W-:Y:S01]  /*1810*/  FFMA R30, R25, R15, R16 ;  /* 0x0000000f191e7223 */ /* 0x000fe20000000010 */
[----:B------:R-:W-:Y:S01]  /*1820*/  ISETP.GT.AND P2, PT, R4, 0xff, PT ;  /* 0x000000ff0400780c */ /* 0x000fe20003f44270 */
[----:B------:R-:W3:Y:S01]  /*1830*/  @!P0 LDG.E.EL R36, desc[UR4][R6.64] ;  /* 0x0000000406248981 */ /* 0x000ee2000c2e1900 */
[----:B------:R-:W-:Y:S01]  /*1840*/  IMAD.SHL.U32 R25, R23, 0x4000, RZ ;  /* 0x0000400017197824 */ /* 0x000fe200078e00ff */
[----:B------:R-:W-:Y:S02]  /*1850*/  IADD3 R4, P3, P4, R5, R0, R24 ;  /* 0x0000000005047210 */ /* 0x000fe40007c7e018 */
[----:B------:R-:W4:Y:S01]  /*1860*/  @!P0 LDG.E.EL R35, desc[UR4][R6.64] ;  /* 0x0000000406238981 */ /* 0x000f22000c2e1900 */
[----:B------:R-:W-:-:S02]  /*1870*/  SHF.R.S32.HI R5, RZ, 0x1f, R5 ;  /* 0x0000001fff057819 */ /* 0x000fc40000011405 */
[----:B------:R-:W-:Y:S01]  /*1880*/  SHF.R.S32.HI R23, RZ, 0x1f, R0 ;  /* 0x0000001fff177819 */ /* 0x000fe20000011400 */
[----:B------:R-:W5:Y:S01]  /*1890*/  @!P0 LDG.E.EL R33, desc[UR4][R6.64] ;  /* 0x0000000406218981 */ /* 0x000f62000c2e1900 */
[----:B------:R-:W-:-:S03]  /*18a0*/  FFMA R31, R26, R14, R17 ;  /* 0x0000000e1a1f7223 */ /* 0x000fc60000000011 */
[----:B------:R1:W5:Y:S01]  /*18b0*/  @!P0 LDG.E.EL R34, desc[UR4][R6.64] ;  /* 0x0000000406228981 */ /* 0x000362000c2e1900 */
[----:B------:R-:W-:Y:S02]  /*18c0*/  CS2R R16, SRZ ;  /* 0x0000000000107805 */ /* 0x000fe4000001ff00 */
[----:B0-----:R-:W-:Y:S02]  /*18d0*/  CS2R R12, SRZ ;  /* 0x00000000000c7805 */ /* 0x001fe4000001ff00 */
[----:B------:R-:W-:Y:S01]  /*18e0*/  CS2R R14, SRZ ;  /* 0x00000000000e7805 */ /* 0x000fe2000001ff00 */
[----:B------:R-:W-:Y:S01]  /*18f0*/  IMAD.WIDE R38, R27, 0x4, R38 ;  /* 0x000000041b267825 */ /* 0x000fe200078e0226 */
[----:B------:R-:W5:Y:S01]  /*1900*/  @!P1 LDG.E.EL R16, desc[UR4][R40.64] ;  /* 0x0000000428109981 */ /* 0x000f62000c2e1900 */
[----:B-1----:R-:W-:Y:S02]  /*1910*/  SHF.R.S32.HI R6, RZ, 0x1f, R24 ;  /* 0x0000001fff067819 */ /* 0x002fe40000011418 */
[----:B------:R-:W-:Y:S01]  /*1920*/  IMAD.SHL.U32 R7, R2, 0x40, RZ ;  /* 0x0000004002077824 */ /* 0x000fe200078e00ff */
[----:B------:R-:W-:Y:S01]  /*1930*/  SHF.R.S32.HI R24, RZ, 0x1f, R25 ;  /* 0x0000001fff187819 */ /* 0x000fe20000011419 */
[----:B------:R0:W5:Y:S01]  /*1940*/  @!P0 LDG.E.128 R12, desc[UR4][R38.64] ;  /* 0x00000004260c8981 */ /* 0x000162000c1e1d00 */
[----:B------:R-:W-:-:S02]  /*1950*/  IADD3.X R5, R5, R23, R6, P3, P4 ;  /* 0x0000001705057210 */ /* 0x000fc40001fe8406 */
[----:B------:R-:W-:Y:S01]  /*1960*/  IADD3 R0, P3, P4, R7, R0, R25 ;  /* 0x0000000007007210 */ /* 0x000fe20007c7e019 */
[----:B------:R-:W-:Y:S01]  /*1970*/  IMAD.MOV.U32 R29, RZ, RZ, RZ ;  /* 0x000000ffff1d7224 */ /* 0x000fe200078e00ff */
[----:B------:R-:W-:Y:S01]  /*1980*/  SHF.R.S32.HI R6, RZ, 0x1f, R7 ;  /* 0x0000001fff067819 */ /* 0x000fe20000011407 */
[----:B------:R-:W5:Y:S03]  /*1990*/  @!P1 LDG.E.EL R17, desc[UR4][R40.64] ;  /* 0x0000000428119981 */ /* 0x000f66000c2e1900 */
[----:B------:R-:W-:Y:S01]  /*19a0*/  IADD3.X R23, R6, R23, R24, P3, P4 ;  /* 0x0000001706177210 */ /* 0x000fe20001fe8418 */
[----:B------:R-:W5:Y:S01]  /*19b0*/  @!P1 LDG.E.EL R29, desc[UR4][R40.64] ;  /* 0x00000004281d9981 */ /* 0x000f62000c2e1900 */
[----:B0-----:R-:W-:-:S04]  /*19c0*/  LEA R38, P3, R4, UR6, 0x2 ;  /* 0x0000000604267c11 */ /* 0x001fc8000f8610ff */
[----:B------:R-:W-:Y:S02]  /*19d0*/  LEA.HI.X R39, R4, UR7, R5, 0x2, P3 ;  /* 0x0000000704277c11 */ /* 0x000fe400098f1405 */
[----:B------:R-:W-:Y:S02]  /*19e0*/  ISETP.GT.AND P3, PT, R2, 0xff, PT ;  /* 0x000000ff0200780c */ /* 0x000fe40003f64270 */
[----:B------:R-:W-:Y:S01]  /*19f0*/  CS2R R4, SRZ ;  /* 0x0000000000047805 */ /* 0x000fe2000001ff00 */
[----:B------:R-:W-:Y:S02]  /*1a00*/  IMAD.MOV.U32 R6, RZ, RZ, RZ ;  /* 0x000000ffff067224 */ /* 0x000fe400078e00ff */
[----:B------:R-:W-:Y:S01]  /*1a10*/  IMAD.MOV.U32 R7, RZ, RZ, RZ ;  /* 0x000000ffff077224 */ /* 0x000fe200078e00ff */
[----:B------:R-:W-:Y:S01]  /*1a20*/  CS2R R26, SRZ ;  /* 0x00000000001a7805 */ /* 0x000fe2000001ff00 */
[----:B------:R-:W-:-:S04]  /*1a30*/  IMAD.MOV.U32 R24, RZ, RZ, RZ ;  /* 0x000000ffff187224 */ /* 0x000fc800078e00ff */
[----:B------:R-:W5:Y:S01]  /*1a40*/  @P2 LDG.E.128 R4, desc[UR4][R38.64+-0x10000] ;  /* 0xff00000426042981 */ /* 0x000f62000c1e1d00 */
[----:B--2---:R-:W-:Y:S02]  /*1a50*/  SEL R25, R8, RZ, !P1 ;  /* 0x000000ff08197207 */ /* 0x004fe40004800000 */
[----:B------:R-:W-:-:S03]  /*1a60*/  SEL R2, R22, RZ, !P1 ;  /* 0x000000ff16027207 */ /* 0x000fc60004800000 */
[----:B------:R-:W-:Y:S01]  /*1a70*/  FADD R20, -R25, R20 ;  /* 0x0000001419147221 */ /* 0x000fe20000000100 */
[----:B------:R-:W-:-:S04]  /*1a80*/  LEA R22, P4, R0, UR6, 0x2 ;  /* 0x0000000600167c11 */ /* 0x000fc8000f8810ff */
[----:B------:R-:W-:Y:S01]  /*1a90*/  LEA.HI.X R23, R0, UR7, R23, 0x2, P4 ;  /* 0x0000000700177c11 */ /* 0x000fe2000a0f1417 */
[----:B------:R-:W-:Y:S01]  /*1aa0*/  FFMA R0, R20, R2, R25 ;  /* 0x0000000214007223 */ /* 0x000fe20000000019 */
[----:B------:R-:W-:-:S06]  /*1ab0*/  IMAD.MOV.U32 R25, RZ, RZ, RZ ;  /* 0x000000ffff197224 */ /* 0x000fcc00078e00ff */
[----:B------:R0:W2:Y:S01]  /*1ac0*/  @P3 LDG.E.128 R24, desc[UR4][R22.64+-0x10000] ;  /* 0xff00000416183981 */ /* 0x0000a2000c1e1d00 */
[----:B------:R-:W-:Y:S02]  /*1ad0*/  SEL R37, R9, RZ, !P1 ;  /* 0x000000ff09257207 */ /* 0x000fe40004800000 */
[----:B------:R-:W1:Y:S03]  /*1ae0*/  LDC.64 R8, c[0x0][0x250] ;  /* 0x00009400ff087b82 */ /* 0x000e660000000a00 */
[----:B------:R-:W-:Y:S01]  /*1af0*/  FADD R2, -R37, R32 ;  /* 0x0000002025027221 */ /* 0x000fe20000000100 */
[----:B------:R-:W-:Y:S02]  /*1b00*/  SEL R10, R10, RZ, !P1 ;  /* 0x000000ff0a0a7207 */ /* 0x000fe40004800000 */
[----:B---3--:R-:W-:Y:S02]  /*1b10*/  SEL R36, R36, RZ, !P0 ;  /* 0x000000ff24247207 */ /* 0x008fe40004000000 */
[----:B----4-:R-:W-:-:S02]  /*1b20*/  SEL R35, R35, RZ, !P0 ;  /* 0x000000ff23237207 */ /* 0x010fc40004000000 */
[----:B-----5:R-:W-:-:S05]  /*1b30*/  SEL R16, R16, RZ, !P1 ;  /* 0x000000ff10107207 */ /* 0x020fca0004800000 */
[----:B------:R-:W-:Y:S01]  /*1b40*/  FFMA R2, R2, R16, R37 ;  /* 0x0000001002027223 */ /* 0x000fe20000000025 */
[----:B------:R-:W-:Y:S01]  /*1b50*/  SEL R16, R11, RZ, !P1 ;  /* 0x000000ff0b107207 */ /* 0x000fe20004800000 */
[----:B------:R-:W-:Y:S01]  /*1b60*/  FADD R11, -R10, R21 ;  /* 0x000000150a0b7221 */ /* 0x000fe20000000100 */
[----:B0-----:R-:W-:Y:S02]  /*1b70*/  SEL R23, R12, RZ, !P0 ;  /* 0x000000ff0c177207 */ /* 0x001fe40004000000 */
[----:B------:R-:W-:Y:S01]  /*1b80*/  SEL R13, R13, RZ, !P0 ;  /* 0x000000ff0d0d7207 */ /* 0x000fe20004000000 */
[----:B------:R-:W-:Y:S01]  /*1b90*/  FADD R19, -R16, R19 ;  /* 0x0000001310137221 */ /* 0x000fe20000000100 */
[----:B------:R-:W-:Y:S02]  /*1ba0*/  SEL R17, R17, RZ, !P1 ;  /* 0x000000ff11117207 */ /* 0x000fe40004800000 */
[----:B------:R-:W-:Y:S02]  /*1bb0*/  SEL R14, R14, RZ, !P0 ;  /* 0x000000ff0e0e7207 */ /* 0x000fe40004000000 */
[----:B------:R-:W-:-:S02]  /*1bc0*/  SEL R29, R29, RZ, !P1 ;  /* 0x000000ff1d1d7207 */ /* 0x000fc40004800000 */
[----:B------:R-:W-:Y:S01]  /*1bd0*/  SEL R15, R15, RZ, !P0 ;  /* 0x000000ff0f0f7207 */ /* 0x000fe20004000000 */
[----:B------:R-:W-:Y:S01]  /*1be0*/  FADD R28, -R23, R28 ;  /* 0x0000001c171c7221 */ /* 0x000fe20000000100 */
[----:B------:R-:W-:Y:S01]  /*1bf0*/  SEL R33, R33, RZ, !P0 ;  /* 0x000000ff21217207 */ /* 0x000fe20004000000 */
[----:B------:R-:W-:Y:S01]  /*1c00*/  FFMA R11, R11, R29, R10 ;  /* 0x0000001d0b0b7223 */ /* 0x000fe2000000000a */
[----:B------:R-:W-:Y:S01]  /*1c10*/  SEL R34, R34, RZ, !P0 ;  /* 0x000000ff22227207 */ /* 0x000fe20004000000 */
[----:B------:R-:W-:Y:S01]  /*1c20*/  FFMA R10, R19, R17, R16 ;  /* 0x00000011130a7223 */ /* 0x000fe20000000010 */
[----:B------:R-:W-:Y:S01]  /*1c30*/  FADD R18, -R13, R18 ;  /* 0x000000120d127221 */ /* 0x000fe20000000100 */
[----:B------:R-:W-:Y:S01]  /*1c40*/  FADD R31, -R14, R31 ;  /* 0x0000001f0e1f7221 */ /* 0x000fe20000000100 */
[----:B------:R-:W-:Y:S01]  /*1c50*/  FADD R30, -R15, R30 ;  /* 0x0000001e0f1e7221 */ /* 0x000fe20000000100 */
[----:B-1----:R-:W-:Y:S01]  /*1c60*/  IMAD.WIDE R8, R3, 0x4, R8 ;  /* 0x0000000403087825 */ /* 0x002fe200078e0208 */
[----:B------:R-:W-:-:S02]  /*1c70*/  SEL R17, R4, RZ, P2 ;  /* 0x000000ff04117207 */ /* 0x000fc40001000000 */
[----:B------:R-:W-:Y:S02]  /*1c80*/  SEL R19, R5, RZ, P2 ;  /* 0x000000ff05137207 */ /* 0x000fe40001000000 */
[----:B------:R-:W-:Y:S02]  /*1c90*/  SEL R16, R6, RZ, P2 ;  /* 0x000000ff06107207 */ /* 0x000fe40001000000 */
[----:B------:R-:W-:Y:S01]  /*1ca0*/  SEL R21, R7, RZ, P2 ;  /* 0x000000ff07157207 */ /* 0x000fe20001000000 */
[----:B------:R-:W-:Y:S01]  /*1cb0*/  FFMA R4, R28, R36, R23 ;  /* 0x000000241c047223 */ /* 0x000fe20000000017 */
[----:B------:R-:W-:Y:S01]  /*1cc0*/  FFMA R5, R18, R35, R13 ;  /* 0x0000002312057223 */ /* 0x000fe2000000000d */
[----:B------:R-:W-:Y:S01]  /*1cd0*/  FFMA R6, R31, R33, R14 ;  /* 0x000000211f067223 */ /* 0x000fe2000000000e */
[----:B------:R-:W-:Y:S01]  /*1ce0*/  FFMA R7, R30, R34, R15 ;  /* 0x000000221e077223 */ /* 0x000fe2000000000f */
[----:B------:R-:W-:Y:S02]  /*1cf0*/  SEL R12, R0, R17, !P1 ;  /* 0x00000011000c7207 */ /* 0x000fe40004800000 */
[----:B------:R-:W-:-:S02]  /*1d00*/  SEL R13, R2, R19, !P1 ;  /* 0x00000013020d7207 */ /* 0x000fc40004800000 */
[----:B------:R-:W-:Y:S02]  /*1d10*/  SEL R14, R11, R16, !P1 ;  /* 0x000000100b0e7207 */ /* 0x000fe40004800000 */
[----:B------:R-:W-:-:S05]  /*1d20*/  SEL R15, R10, R21, !P1 ;  /* 0x000000150a0f7207 */ /* 0x000fca0004800000 */
[----:B------:R-:W-:Y:S01]  /*1d30*/  STG.E.128 desc[UR4][R8.64], R12 ;  /* 0x0000000c08007986 */ /* 0x000fe2000c101d04 */
[----:B--2---:R-:W-:Y:S02]  /*1d40*/  @P0 SEL R4, R24, RZ, P3 ;  /* 0x000000ff18040207 */ /* 0x004fe40001800000 */
[----:B------:R-:W-:Y:S02]  /*1d50*/  @P0 SEL R5, R25, RZ, P3 ;  /* 0x000000ff19050207 */ /* 0x000fe40001800000 */
[----:B------:R-:W-:Y:S02]  /*1d60*/  @P0 SEL R6, R26, RZ, P3 ;  /* 0x000000ff1a060207 */ /* 0x000fe40001800000 */
[----:B------:R-:W-:-:S05]  /*1d70*/  @P0 SEL R7, R27, RZ, P3 ;  /* 0x000000ff1b070207 */ /* 0x000fca0001800000 */
[----:B------:R-:W-:Y:S01]  /*1d80*/  STG.E.128 desc[UR4][R8.64+0x800], R4 ;  /* 0x0008000408007986 */ /* 0x000fe2000c101d04 */
[----:B------:R-:W-:Y:S05]  /*1d90*/  EXIT ;  /* 0x000000000000794d */ /* 0x000fea0003800000 */
.L_x_0:
[----:B------:R-:W-:-:S00]  /*1da0*/  BRA `(.L_x_0) ;  /* 0xfffffffc00fc7947 */ /* 0x000fc0000383ffff */
[----:B------:R-:W-:-:S00]  /*1db0*/  NOP ;  /* 0x0000000000007918 */ /* 0x000fc00000000000 */
        /* <DEDUP_REMOVED lines=12> */
.L_x_1:


//--------------------- .nv.constant0.triton_poi_fused_cat_95 --------------------------
	.section	.nv.constant0.triton_poi_fused_cat_95,"a",@progbits
	.sectionflags	@""
	.align	4
.nv.constant0.triton_poi_fused_cat_95:
	.zero		604
